//
// Generated by NVIDIA NVVM Compiler
//
// Compiler Build ID: CL-36424714
// Cuda compilation tools, release 13.0, V13.0.88
// Based on NVVM 20.0.0
//

.version 9.0
.target sm_100
.address_size 64

	// .globl	_Z17domain_color_cudaiPh
.func  (.param .align 16 .b8 func_retval0[16]) __internal_trig_reduction_slowpathd
(
	.param .b64 __internal_trig_reduction_slowpathd_param_0
)
;
.global .align 1 .b8 _ZN34_INTERNAL_82f32b7e_4_k_cu_10e22c7e4cuda3std3__45__cpo5beginE[1];
.global .align 1 .b8 _ZN34_INTERNAL_82f32b7e_4_k_cu_10e22c7e4cuda3std3__45__cpo3endE[1];
.global .align 1 .b8 _ZN34_INTERNAL_82f32b7e_4_k_cu_10e22c7e4cuda3std3__45__cpo6cbeginE[1];
.global .align 1 .b8 _ZN34_INTERNAL_82f32b7e_4_k_cu_10e22c7e4cuda3std3__45__cpo4cendE[1];
.global .align 1 .b8 _ZN34_INTERNAL_82f32b7e_4_k_cu_10e22c7e4cuda3std3__45__cpo6rbeginE[1];
.global .align 1 .b8 _ZN34_INTERNAL_82f32b7e_4_k_cu_10e22c7e4cuda3std3__45__cpo4rendE[1];
.global .align 1 .b8 _ZN34_INTERNAL_82f32b7e_4_k_cu_10e22c7e4cuda3std3__45__cpo7crbeginE[1];
.global .align 1 .b8 _ZN34_INTERNAL_82f32b7e_4_k_cu_10e22c7e4cuda3std3__45__cpo5crendE[1];
.global .align 1 .b8 _ZN34_INTERNAL_82f32b7e_4_k_cu_10e22c7e4cuda3std3__436_GLOBAL__N__82f32b7e_4_k_cu_10e22c7e6ignoreE[1];
.global .align 1 .b8 _ZN34_INTERNAL_82f32b7e_4_k_cu_10e22c7e4cuda3std3__419piecewise_constructE[1];
.global .align 1 .b8 _ZN34_INTERNAL_82f32b7e_4_k_cu_10e22c7e4cuda3std3__48in_placeE[1];
.global .align 1 .b8 _ZN34_INTERNAL_82f32b7e_4_k_cu_10e22c7e4cuda3std3__420unreachable_sentinelE[1];
.global .align 1 .b8 _ZN34_INTERNAL_82f32b7e_4_k_cu_10e22c7e4cuda3std6ranges3__45__cpo4swapE[1];
.global .align 1 .b8 _ZN34_INTERNAL_82f32b7e_4_k_cu_10e22c7e4cuda3std6ranges3__45__cpo9iter_moveE[1];
.global .align 1 .b8 _ZN34_INTERNAL_82f32b7e_4_k_cu_10e22c7e4cuda3std6ranges3__45__cpo5beginE[1];
.global .align 1 .b8 _ZN34_INTERNAL_82f32b7e_4_k_cu_10e22c7e4cuda3std6ranges3__45__cpo3endE[1];
.global .align 1 .b8 _ZN34_INTERNAL_82f32b7e_4_k_cu_10e22c7e4cuda3std6ranges3__45__cpo6cbeginE[1];
.global .align 1 .b8 _ZN34_INTERNAL_82f32b7e_4_k_cu_10e22c7e4cuda3std6ranges3__45__cpo4cendE[1];
.global .align 1 .b8 _ZN34_INTERNAL_82f32b7e_4_k_cu_10e22c7e4cuda3std6ranges3__45__cpo7advanceE[1];
.global .align 1 .b8 _ZN34_INTERNAL_82f32b7e_4_k_cu_10e22c7e4cuda3std6ranges3__45__cpo9iter_swapE[1];
.global .align 1 .b8 _ZN34_INTERNAL_82f32b7e_4_k_cu_10e22c7e4cuda3std6ranges3__45__cpo4nextE[1];
.global .align 1 .b8 _ZN34_INTERNAL_82f32b7e_4_k_cu_10e22c7e4cuda3std6ranges3__45__cpo4prevE[1];
.global .align 1 .b8 _ZN34_INTERNAL_82f32b7e_4_k_cu_10e22c7e4cuda3std6ranges3__45__cpo4dataE[1];
.global .align 1 .b8 _ZN34_INTERNAL_82f32b7e_4_k_cu_10e22c7e4cuda3std6ranges3__45__cpo5cdataE[1];
.global .align 1 .b8 _ZN34_INTERNAL_82f32b7e_4_k_cu_10e22c7e4cuda3std6ranges3__45__cpo4sizeE[1];
.global .align 1 .b8 _ZN34_INTERNAL_82f32b7e_4_k_cu_10e22c7e4cuda3std6ranges3__45__cpo5ssizeE[1];
.global .align 1 .b8 _ZN34_INTERNAL_82f32b7e_4_k_cu_10e22c7e4cuda3std6ranges3__45__cpo8distanceE[1];
.global .align 1 .b8 _ZN34_INTERNAL_82f32b7e_4_k_cu_10e22c7e6thrust24THRUST_300001_SM_1000_NS6system6detail10sequential3seqE[1];
.global .align 8 .b8 __cudart_i2opi_d[144] = {8, 93, 141, 31, 177, 95, 251, 107, 234, 146, 82, 138, 247, 57, 7, 61, 123, 241, 229, 235, 199, 186, 39, 117, 45, 234, 95, 158, 102, 63, 70, 79, 183, 9, 203, 39, 207, 126, 54, 109, 31, 109, 10, 90, 139, 17, 47, 239, 15, 152, 5, 222, 255, 151, 248, 31, 59, 40, 249, 189, 139, 95, 132, 156, 244, 57, 83, 131, 57, 214, 145, 57, 65, 126, 95, 180, 38, 112, 156, 233, 132, 68, 187, 46, 245, 53, 130, 232, 62, 167, 41, 177, 28, 235, 29, 254, 28, 146, 209, 9, 234, 46, 73, 6, 224, 210, 77, 66, 58, 110, 36, 183, 97, 197, 187, 222, 171, 99, 81, 254, 65, 144, 67, 60, 153, 149, 98, 219, 192, 221, 52, 245, 209, 87, 39, 252, 41, 21, 68, 78, 110, 131, 249, 162};
.global .align 16 .b8 __cudart_sin_cos_coeffs[128] = {70, 210, 176, 44, 241, 229, 90, 190, 146, 227, 172, 105, 227, 29, 199, 62, 161, 98, 219, 25, 160, 1, 42, 191, 24, 8, 17, 17, 17, 17, 129, 63, 84, 85, 85, 85, 85, 85, 197, 191, 0, 0, 0, 0, 0, 0, 0, 0, 0, 0, 0, 0, 0, 0, 0, 0, 100, 129, 253, 32, 131, 255, 168, 189, 40, 133, 239, 193, 167, 238, 33, 62, 217, 230, 6, 142, 79, 126, 146, 190, 233, 188, 221, 25, 160, 1, 250, 62, 71, 93, 193, 22, 108, 193, 86, 191, 81, 85, 85, 85, 85, 85, 165, 63, 0, 0, 0, 0, 0, 0, 224, 191, 0, 0, 0, 0, 0, 0, 240, 63};

.visible .entry _Z17domain_color_cudaiPh(
	.param .u32 _Z17domain_color_cudaiPh_param_0,
	.param .u64 .ptr .align 1 _Z17domain_color_cudaiPh_param_1
)
{
	.reg .pred 	%p<89>;
	.reg .b16 	%rs<7>;
	.reg .b32 	%r<211>;
	.reg .b32 	%f<7>;
	.reg .b64 	%rd<61>;
	.reg .b64 	%fd<490>;

	ld.param.u32 	%r55, [_Z17domain_color_cudaiPh_param_0];
	mov.u32 	%r56, %ctaid.x;
	mov.u32 	%r57, %ntid.x;
	mov.u32 	%r58, %tid.x;
	mad.lo.s32 	%r198, %r56, %r57, %r58;
	setp.ge.s32 	%p1, %r198, %r55;
	@%p1 bra 	$L__BB0_93;
	mov.f64 	%fd101, 0d7FF0000000000000;
	{
	.reg .b32 %temp; 
	mov.b64 	{%temp, %r2}, %fd101;
	}
	mov.f64 	%fd102, 0d4000000000000000;
	{
	.reg .b32 %temp; 
	mov.b64 	{%temp, %r59}, %fd102;
	}
	and.b32  	%r3, %r59, 2147483647;
	{
	.reg .b32 %temp; 
	mov.b64 	{%r60, %temp}, %fd102;
	}
	mov.b64 	%fd1, {%r60, %r3};
	{
	.reg .b32 %temp; 
	mov.b64 	{%temp, %r4}, %fd1;
	}
	shr.u32 	%r61, %r4, 20;
	setp.lt.u32 	%p2, %r4, 1048576;
	mul.f64 	%fd103, %fd1, 0d4350000000000000;
	{
	.reg .b32 %temp; 
	mov.b64 	{%temp, %r62}, %fd103;
	}
	shr.u32 	%r63, %r62, 20;
	add.s32 	%r64, %r61, %r63;
	add.s32 	%r65, %r64, -54;
	selp.b32 	%r5, %r65, %r61, %p2;
$L__BB0_2:
	shr.s32 	%r67, %r198, 31;
	shr.u32 	%r68, %r67, 19;
	add.s32 	%r69, %r198, %r68;
	shr.s32 	%r70, %r69, 13;
	and.b32  	%r71, %r69, -8192;
	sub.s32 	%r72, %r198, %r71;
	cvt.rn.f64.s32 	%fd104, %r72;
	fma.rn.f64 	%fd5, %fd104, 0d3F199A666CCD0002, 0dBFD999999999999A;
	cvt.rn.f64.s32 	%fd105, %r70;
	mul.f64 	%fd106, %fd105, 0d3F199A666CCD0002;
	mov.f64 	%fd107, 0d3FFF87FCB923A29C;
	sub.f64 	%fd4, %fd107, %fd106;
	mov.b32 	%r199, 0;
$L__BB0_3:
	abs.f64 	%fd6, %fd5;
	abs.f64 	%fd7, %fd4;
	setp.leu.f64 	%p3, %fd7, %fd6;
	setp.gt.f64 	%p4, %fd7, %fd6;
	selp.f64 	%fd8, %fd7, %fd6, %p4;
	selp.f64 	%fd108, %fd6, %fd7, %p4;
	div.rn.f64 	%fd109, %fd108, %fd8;
	mul.f64 	%fd110, %fd109, %fd109;
	fma.rn.f64 	%fd111, %fd110, 0dBEF53E1D2A25FF7E, 0d3F2D3B63DBB65B49;
	fma.rn.f64 	%fd112, %fd111, %fd110, 0dBF5312788DDE082E;
	fma.rn.f64 	%fd113, %fd112, %fd110, 0d3F6F9690C8249315;
	fma.rn.f64 	%fd114, %fd113, %fd110, 0dBF82CF5AABC7CF0D;
	fma.rn.f64 	%fd115, %fd114, %fd110, 0d3F9162B0B2A3BFDE;
	fma.rn.f64 	%fd116, %fd115, %fd110, 0dBF9A7256FEB6FC6B;
	fma.rn.f64 	%fd117, %fd116, %fd110, 0d3FA171560CE4A489;
	fma.rn.f64 	%fd118, %fd117, %fd110, 0dBFA4F44D841450E4;
	fma.rn.f64 	%fd119, %fd118, %fd110, 0d3FA7EE3D3F36BB95;
	fma.rn.f64 	%fd120, %fd119, %fd110, 0dBFAAD32AE04A9FD1;
	fma.rn.f64 	%fd121, %fd120, %fd110, 0d3FAE17813D66954F;
	fma.rn.f64 	%fd122, %fd121, %fd110, 0dBFB11089CA9A5BCD;
	fma.rn.f64 	%fd123, %fd122, %fd110, 0d3FB3B12B2DB51738;
	fma.rn.f64 	%fd124, %fd123, %fd110, 0dBFB745D022F8DC5C;
	fma.rn.f64 	%fd125, %fd124, %fd110, 0d3FBC71C709DFE927;
	fma.rn.f64 	%fd126, %fd125, %fd110, 0dBFC2492491FA1744;
	fma.rn.f64 	%fd127, %fd126, %fd110, 0d3FC99999999840D2;
	fma.rn.f64 	%fd128, %fd127, %fd110, 0dBFD555555555544C;
	mul.f64 	%fd129, %fd110, %fd128;
	fma.rn.f64 	%fd9, %fd129, %fd109, %fd109;
	@%p3 bra 	$L__BB0_5;
	{
	.reg .b32 %temp; 
	mov.b64 	{%temp, %r74}, %fd5;
	}
	setp.lt.s32 	%p6, %r74, 0;
	neg.f64 	%fd132, %fd9;
	selp.f64 	%fd133, %fd9, %fd132, %p6;
	add.f64 	%fd467, %fd133, 0d3FF921FB54442D18;
	bra.uni 	$L__BB0_6;
$L__BB0_5:
	{
	.reg .b32 %temp; 
	mov.b64 	{%temp, %r73}, %fd5;
	}
	setp.lt.s32 	%p5, %r73, 0;
	mov.f64 	%fd130, 0d400921FB54442D18;
	sub.f64 	%fd131, %fd130, %fd9;
	selp.f64 	%fd467, %fd131, %fd9, %p5;
$L__BB0_6:
	setp.neu.f64 	%p7, %fd8, 0d0000000000000000;
	@%p7 bra 	$L__BB0_8;
	{
	.reg .b32 %temp; 
	mov.b64 	{%temp, %r76}, %fd5;
	}
	setp.lt.s32 	%p10, %r76, 0;
	selp.f64 	%fd468, 0d400921FB54442D18, 0d0000000000000000, %p10;
	bra.uni 	$L__BB0_9;
$L__BB0_8:
	setp.eq.f64 	%p8, %fd6, %fd7;
	{
	.reg .b32 %temp; 
	mov.b64 	{%temp, %r75}, %fd5;
	}
	setp.lt.s32 	%p9, %r75, 0;
	selp.f64 	%fd134, 0d4002D97C7F3321D2, 0d3FE921FB54442D18, %p9;
	selp.f64 	%fd468, %fd134, %fd467, %p8;
$L__BB0_9:
	add.rn.f64 	%fd135, %fd6, %fd7;
	setp.nan.f64 	%p11, %fd135, %fd135;
	copysign.f64 	%fd136, %fd4, %fd468;
	mov.b64 	%rd11, %fd4;
	mov.b64 	{%r77, %r78}, %rd11;
	selp.f64 	%fd16, %fd135, %fd136, %p11;
	and.b32  	%r8, %r78, 2147483647;
	or.b32  	%r79, %r8, %r77;
	setp.ne.s32 	%p12, %r79, 0;
	@%p12 bra 	$L__BB0_13;
	fma.rn.f64 	%fd335, %fd5, 0d3FF71547652B82FE, 0d4338000000000000;
	{
	.reg .b32 %temp; 
	mov.b64 	{%r9, %temp}, %fd335;
	}
	mov.f64 	%fd336, 0dC338000000000000;
	add.rn.f64 	%fd337, %fd335, %fd336;
	fma.rn.f64 	%fd338, %fd337, 0dBFE62E42FEFA39EF, %fd5;
	fma.rn.f64 	%fd339, %fd337, 0dBC7ABC9E3B39803F, %fd338;
	fma.rn.f64 	%fd340, %fd339, 0d3E5ADE1569CE2BDF, 0d3E928AF3FCA213EA;
	fma.rn.f64 	%fd341, %fd340, %fd339, 0d3EC71DEE62401315;
	fma.rn.f64 	%fd342, %fd341, %fd339, 0d3EFA01997C89EB71;
	fma.rn.f64 	%fd343, %fd342, %fd339, 0d3F2A01A014761F65;
	fma.rn.f64 	%fd344, %fd343, %fd339, 0d3F56C16C1852B7AF;
	fma.rn.f64 	%fd345, %fd344, %fd339, 0d3F81111111122322;
	fma.rn.f64 	%fd346, %fd345, %fd339, 0d3FA55555555502A1;
	fma.rn.f64 	%fd347, %fd346, %fd339, 0d3FC5555555555511;
	fma.rn.f64 	%fd348, %fd347, %fd339, 0d3FE000000000000B;
	fma.rn.f64 	%fd349, %fd348, %fd339, 0d3FF0000000000000;
	fma.rn.f64 	%fd350, %fd349, %fd339, 0d3FF0000000000000;
	{
	.reg .b32 %temp; 
	mov.b64 	{%r10, %temp}, %fd350;
	}
	{
	.reg .b32 %temp; 
	mov.b64 	{%temp, %r11}, %fd350;
	}
	shl.b32 	%r153, %r9, 20;
	add.s32 	%r154, %r153, %r11;
	mov.b64 	%fd480, {%r10, %r154};
	{
	.reg .b32 %temp; 
	mov.b64 	{%temp, %r155}, %fd5;
	}
	mov.b32 	%f6, %r155;
	abs.f32 	%f1, %f6;
	setp.lt.f32 	%p50, %f1, 0f4086232B;
	@%p50 bra 	$L__BB0_55;
	setp.lt.f64 	%p51, %fd5, 0d0000000000000000;
	add.f64 	%fd351, %fd5, 0d7FF0000000000000;
	selp.f64 	%fd480, 0d0000000000000000, %fd351, %p51;
	setp.geu.f32 	%p52, %f1, 0f40874800;
	@%p52 bra 	$L__BB0_55;
	shr.u32 	%r156, %r9, 31;
	add.s32 	%r157, %r9, %r156;
	shr.s32 	%r158, %r157, 1;
	shl.b32 	%r159, %r158, 20;
	add.s32 	%r160, %r11, %r159;
	mov.b64 	%fd352, {%r10, %r160};
	sub.s32 	%r161, %r9, %r158;
	shl.b32 	%r162, %r161, 20;
	add.s32 	%r163, %r162, 1072693248;
	mov.b32 	%r164, 0;
	mov.b64 	%fd353, {%r164, %r163};
	mul.f64 	%fd480, %fd353, %fd352;
	bra.uni 	$L__BB0_55;
$L__BB0_13:
	mov.b64 	%rd12, %fd5;
	mov.b64 	{%r13, %r12}, %rd12;
	and.b32  	%r14, %r12, 2147483647;
	or.b32  	%r80, %r14, %r13;
	setp.ne.s32 	%p13, %r80, 0;
	@%p13 bra 	$L__BB0_24;
	setp.neu.f64 	%p42, %fd7, 0d7FF0000000000000;
	@%p42 bra 	$L__BB0_16;
	mov.f64 	%fd290, 0d0000000000000000;
	mul.rn.f64 	%fd470, %fd4, %fd290;
	mov.b32 	%r201, 1;
	bra.uni 	$L__BB0_19;
$L__BB0_16:
	mul.f64 	%fd285, %fd4, 0d3FE45F306DC9C883;
	cvt.rni.s32.f64 	%r200, %fd285;
	cvt.rn.f64.s32 	%fd286, %r200;
	fma.rn.f64 	%fd287, %fd286, 0dBFF921FB54442D18, %fd4;
	fma.rn.f64 	%fd288, %fd286, 0dBC91A62633145C00, %fd287;
	fma.rn.f64 	%fd470, %fd286, 0dB97B839A252049C0, %fd288;
	setp.ltu.f64 	%p43, %fd7, 0d41E0000000000000;
	@%p43 bra 	$L__BB0_18;
	{ // callseq 4, 0
	.param .b64 param0;
	st.param.f64 	[param0], %fd4;
	.param .align 16 .b8 retval0[16];
	call.uni (retval0), 
	__internal_trig_reduction_slowpathd, 
	(
	param0
	);
	ld.param.f64 	%fd470, [retval0];
	ld.param.b32 	%r200, [retval0+8];
	} // callseq 4
$L__BB0_18:
	add.s32 	%r201, %r200, 1;
$L__BB0_19:
	setp.neu.f64 	%p44, %fd7, 0d7FF0000000000000;
	shl.b32 	%r145, %r201, 6;
	cvt.u64.u32 	%rd34, %r145;
	and.b64  	%rd35, %rd34, 64;
	mov.u64 	%rd36, __cudart_sin_cos_coeffs;
	add.s64 	%rd37, %rd36, %rd35;
	mul.rn.f64 	%fd291, %fd470, %fd470;
	and.b32  	%r146, %r201, 1;
	setp.eq.b32 	%p45, %r146, 1;
	selp.f64 	%fd292, 0dBDA8FF8320FD8164, 0d3DE5DB65F9785EBA, %p45;
	ld.global.nc.v2.f64 	{%fd293, %fd294}, [%rd37];
	fma.rn.f64 	%fd295, %fd292, %fd291, %fd293;
	fma.rn.f64 	%fd296, %fd295, %fd291, %fd294;
	ld.global.nc.v2.f64 	{%fd297, %fd298}, [%rd37+16];
	fma.rn.f64 	%fd299, %fd296, %fd291, %fd297;
	fma.rn.f64 	%fd300, %fd299, %fd291, %fd298;
	ld.global.nc.v2.f64 	{%fd301, %fd302}, [%rd37+32];
	fma.rn.f64 	%fd303, %fd300, %fd291, %fd301;
	fma.rn.f64 	%fd304, %fd303, %fd291, %fd302;
	fma.rn.f64 	%fd305, %fd304, %fd470, %fd470;
	fma.rn.f64 	%fd306, %fd304, %fd291, 0d3FF0000000000000;
	selp.f64 	%fd307, %fd306, %fd305, %p45;
	and.b32  	%r147, %r201, 2;
	setp.eq.s32 	%p46, %r147, 0;
	mov.f64 	%fd308, 0d0000000000000000;
	sub.f64 	%fd309, %fd308, %fd307;
	selp.f64 	%fd480, %fd307, %fd309, %p46;
	@%p44 bra 	$L__BB0_21;
	mov.f64 	%fd315, 0d0000000000000000;
	mul.rn.f64 	%fd471, %fd4, %fd315;
	mov.b32 	%r202, 0;
	bra.uni 	$L__BB0_23;
$L__BB0_21:
	mul.f64 	%fd310, %fd4, 0d3FE45F306DC9C883;
	cvt.rni.s32.f64 	%r202, %fd310;
	cvt.rn.f64.s32 	%fd311, %r202;
	fma.rn.f64 	%fd312, %fd311, 0dBFF921FB54442D18, %fd4;
	fma.rn.f64 	%fd313, %fd311, 0dBC91A62633145C00, %fd312;
	fma.rn.f64 	%fd471, %fd311, 0dB97B839A252049C0, %fd313;
	setp.ltu.f64 	%p47, %fd7, 0d41E0000000000000;
	@%p47 bra 	$L__BB0_23;
	{ // callseq 5, 0
	.param .b64 param0;
	st.param.f64 	[param0], %fd4;
	.param .align 16 .b8 retval0[16];
	call.uni (retval0), 
	__internal_trig_reduction_slowpathd, 
	(
	param0
	);
	ld.param.f64 	%fd471, [retval0];
	ld.param.b32 	%r202, [retval0+8];
	} // callseq 5
$L__BB0_23:
	shl.b32 	%r150, %r202, 6;
	cvt.u64.u32 	%rd38, %r150;
	and.b64  	%rd39, %rd38, 64;
	add.s64 	%rd41, %rd36, %rd39;
	mul.rn.f64 	%fd316, %fd471, %fd471;
	and.b32  	%r151, %r202, 1;
	setp.eq.b32 	%p48, %r151, 1;
	selp.f64 	%fd317, 0dBDA8FF8320FD8164, 0d3DE5DB65F9785EBA, %p48;
	ld.global.nc.v2.f64 	{%fd318, %fd319}, [%rd41];
	fma.rn.f64 	%fd320, %fd317, %fd316, %fd318;
	fma.rn.f64 	%fd321, %fd320, %fd316, %fd319;
	ld.global.nc.v2.f64 	{%fd322, %fd323}, [%rd41+16];
	fma.rn.f64 	%fd324, %fd321, %fd316, %fd322;
	fma.rn.f64 	%fd325, %fd324, %fd316, %fd323;
	ld.global.nc.v2.f64 	{%fd326, %fd327}, [%rd41+32];
	fma.rn.f64 	%fd328, %fd325, %fd316, %fd326;
	fma.rn.f64 	%fd329, %fd328, %fd316, %fd327;
	fma.rn.f64 	%fd330, %fd329, %fd471, %fd471;
	fma.rn.f64 	%fd331, %fd329, %fd316, 0d3FF0000000000000;
	selp.f64 	%fd332, %fd331, %fd330, %p48;
	and.b32  	%r152, %r202, 2;
	setp.eq.s32 	%p49, %r152, 0;
	mov.f64 	%fd333, 0d0000000000000000;
	sub.f64 	%fd334, %fd333, %fd332;
	selp.f64 	%fd4, %fd332, %fd334, %p49;
	bra.uni 	$L__BB0_55;
$L__BB0_24:
	setp.lt.u32 	%p14, %r8, 2146435072;
	@%p14 bra 	$L__BB0_28;
	setp.eq.s32 	%p38, %r13, 0;
	setp.eq.s32 	%p39, %r14, 2146435072;
	and.pred  	%p40, %p38, %p39;
	@%p40 bra 	$L__BB0_27;
	sub.f64 	%fd480, %fd4, %fd4;
	mov.f64 	%fd4, %fd480;
	bra.uni 	$L__BB0_55;
$L__BB0_27:
	setp.gt.s32 	%p41, %r12, -1;
	sub.f64 	%fd284, %fd4, %fd4;
	selp.f64 	%fd480, %fd5, 0d0000000000000000, %p41;
	selp.f64 	%fd4, %fd284, 0d0000000000000000, %p41;
	bra.uni 	$L__BB0_55;
$L__BB0_28:
	add.s32 	%r81, %r12, -1082535490;
	setp.gt.u32 	%p15, %r81, 1084066;
	@%p15 bra 	$L__BB0_42;
	add.f64 	%fd34, %fd5, 0dC0937BE319BA0DA4;
	fma.rn.f64 	%fd207, %fd34, 0d3FF71547652B82FE, 0d4338000000000000;
	{
	.reg .b32 %temp; 
	mov.b64 	{%r23, %temp}, %fd207;
	}
	mov.f64 	%fd208, 0dC338000000000000;
	add.rn.f64 	%fd209, %fd207, %fd208;
	fma.rn.f64 	%fd210, %fd209, 0dBFE62E42FEFA39EF, %fd34;
	fma.rn.f64 	%fd211, %fd209, 0dBC7ABC9E3B39803F, %fd210;
	fma.rn.f64 	%fd212, %fd211, 0d3E5ADE1569CE2BDF, 0d3E928AF3FCA213EA;
	fma.rn.f64 	%fd213, %fd212, %fd211, 0d3EC71DEE62401315;
	fma.rn.f64 	%fd214, %fd213, %fd211, 0d3EFA01997C89EB71;
	fma.rn.f64 	%fd215, %fd214, %fd211, 0d3F2A01A014761F65;
	fma.rn.f64 	%fd216, %fd215, %fd211, 0d3F56C16C1852B7AF;
	fma.rn.f64 	%fd217, %fd216, %fd211, 0d3F81111111122322;
	fma.rn.f64 	%fd218, %fd217, %fd211, 0d3FA55555555502A1;
	fma.rn.f64 	%fd219, %fd218, %fd211, 0d3FC5555555555511;
	fma.rn.f64 	%fd220, %fd219, %fd211, 0d3FE000000000000B;
	fma.rn.f64 	%fd221, %fd220, %fd211, 0d3FF0000000000000;
	fma.rn.f64 	%fd222, %fd221, %fd211, 0d3FF0000000000000;
	{
	.reg .b32 %temp; 
	mov.b64 	{%r24, %temp}, %fd222;
	}
	{
	.reg .b32 %temp; 
	mov.b64 	{%temp, %r25}, %fd222;
	}
	shl.b32 	%r104, %r23, 20;
	add.s32 	%r105, %r104, %r25;
	mov.b64 	%fd472, {%r24, %r105};
	{
	.reg .b32 %temp; 
	mov.b64 	{%temp, %r106}, %fd34;
	}
	mov.b32 	%f5, %r106;
	abs.f32 	%f2, %f5;
	setp.lt.f32 	%p27, %f2, 0f4086232B;
	@%p27 bra 	$L__BB0_32;
	setp.lt.f64 	%p28, %fd34, 0d0000000000000000;
	add.f64 	%fd223, %fd34, 0d7FF0000000000000;
	selp.f64 	%fd472, 0d0000000000000000, %fd223, %p28;
	setp.geu.f32 	%p29, %f2, 0f40874800;
	@%p29 bra 	$L__BB0_32;
	shr.u32 	%r107, %r23, 31;
	add.s32 	%r108, %r23, %r107;
	shr.s32 	%r109, %r108, 1;
	shl.b32 	%r110, %r109, 20;
	add.s32 	%r111, %r25, %r110;
	mov.b64 	%fd224, {%r24, %r111};
	sub.s32 	%r112, %r23, %r109;
	shl.b32 	%r113, %r112, 20;
	add.s32 	%r114, %r113, 1072693248;
	mov.b32 	%r115, 0;
	mov.b64 	%fd225, {%r115, %r114};
	mul.f64 	%fd472, %fd225, %fd224;
$L__BB0_32:
	mov.b64 	%rd21, %fd472;
	mov.b64 	{%r116, %r117}, %rd21;
	shr.u32 	%r118, %r117, 20;
	add.s32 	%r119, %r118, -247;
	and.b32  	%r120, %r117, 1048575;
	or.b32  	%r121, %r120, 2145386496;
	mov.b64 	%rd22, {%r116, %r121};
	mov.b64 	%fd39, %rd22;
	cvt.u16.u32 	%rs2, %r119;
	shr.u16 	%rs3, %rs2, 15;
	add.s16 	%rs4, %rs2, %rs3;
	shr.s16 	%rs1, %rs4, 1;
	cvt.u32.u16 	%r122, %rs1;
	sub.s32 	%r123, %r119, %r122;
	shl.b32 	%r124, %r123, 20;
	add.s32 	%r26, %r124, 1072693248;
	setp.neu.f64 	%p30, %fd7, 0d7FF0000000000000;
	@%p30 bra 	$L__BB0_34;
	mov.f64 	%fd231, 0d0000000000000000;
	mul.rn.f64 	%fd474, %fd4, %fd231;
	mov.b32 	%r204, 1;
	bra.uni 	$L__BB0_37;
$L__BB0_34:
	mul.f64 	%fd226, %fd4, 0d3FE45F306DC9C883;
	cvt.rni.s32.f64 	%r203, %fd226;
	cvt.rn.f64.s32 	%fd227, %r203;
	fma.rn.f64 	%fd228, %fd227, 0dBFF921FB54442D18, %fd4;
	fma.rn.f64 	%fd229, %fd227, 0dBC91A62633145C00, %fd228;
	fma.rn.f64 	%fd474, %fd227, 0dB97B839A252049C0, %fd229;
	setp.ltu.f64 	%p31, %fd7, 0d41E0000000000000;
	@%p31 bra 	$L__BB0_36;
	{ // callseq 2, 0
	.param .b64 param0;
	st.param.f64 	[param0], %fd4;
	.param .align 16 .b8 retval0[16];
	call.uni (retval0), 
	__internal_trig_reduction_slowpathd, 
	(
	param0
	);
	ld.param.f64 	%fd474, [retval0];
	ld.param.b32 	%r203, [retval0+8];
	} // callseq 2
$L__BB0_36:
	add.s32 	%r204, %r203, 1;
$L__BB0_37:
	setp.neu.f64 	%p32, %fd7, 0d7FF0000000000000;
	shl.b32 	%r127, %r204, 6;
	cvt.u64.u32 	%rd23, %r127;
	and.b64  	%rd24, %rd23, 64;
	mov.u64 	%rd25, __cudart_sin_cos_coeffs;
	add.s64 	%rd26, %rd25, %rd24;
	mul.rn.f64 	%fd232, %fd474, %fd474;
	and.b32  	%r128, %r204, 1;
	setp.eq.b32 	%p33, %r128, 1;
	selp.f64 	%fd233, 0dBDA8FF8320FD8164, 0d3DE5DB65F9785EBA, %p33;
	ld.global.nc.v2.f64 	{%fd234, %fd235}, [%rd26];
	fma.rn.f64 	%fd236, %fd233, %fd232, %fd234;
	fma.rn.f64 	%fd237, %fd236, %fd232, %fd235;
	ld.global.nc.v2.f64 	{%fd238, %fd239}, [%rd26+16];
	fma.rn.f64 	%fd240, %fd237, %fd232, %fd238;
	fma.rn.f64 	%fd241, %fd240, %fd232, %fd239;
	ld.global.nc.v2.f64 	{%fd242, %fd243}, [%rd26+32];
	fma.rn.f64 	%fd244, %fd241, %fd232, %fd242;
	fma.rn.f64 	%fd245, %fd244, %fd232, %fd243;
	fma.rn.f64 	%fd246, %fd245, %fd474, %fd474;
	fma.rn.f64 	%fd247, %fd245, %fd232, 0d3FF0000000000000;
	selp.f64 	%fd248, %fd247, %fd246, %p33;
	and.b32  	%r129, %r204, 2;
	setp.eq.s32 	%p34, %r129, 0;
	mov.f64 	%fd249, 0d0000000000000000;
	sub.f64 	%fd250, %fd249, %fd248;
	selp.f64 	%fd251, %fd248, %fd250, %p34;
	mul.f64 	%fd252, %fd251, %fd39;
	shl.b32 	%r131, %r122, 20;
	add.s32 	%r132, %r131, 1072693248;
	mov.b32 	%r133, 0;
	mov.b64 	%rd27, {%r133, %r132};
	mov.b64 	%fd253, %rd27;
	mul.f64 	%fd45, %fd252, %fd253;
	@%p32 bra 	$L__BB0_39;
	mov.f64 	%fd259, 0d0000000000000000;
	mul.rn.f64 	%fd475, %fd4, %fd259;
	mov.b32 	%r205, 0;
	bra.uni 	$L__BB0_41;
$L__BB0_39:
	mul.f64 	%fd254, %fd4, 0d3FE45F306DC9C883;
	cvt.rni.s32.f64 	%r205, %fd254;
	cvt.rn.f64.s32 	%fd255, %r205;
	fma.rn.f64 	%fd256, %fd255, 0dBFF921FB54442D18, %fd4;
	fma.rn.f64 	%fd257, %fd255, 0dBC91A62633145C00, %fd256;
	fma.rn.f64 	%fd475, %fd255, 0dB97B839A252049C0, %fd257;
	setp.ltu.f64 	%p35, %fd7, 0d41E0000000000000;
	@%p35 bra 	$L__BB0_41;
	{ // callseq 3, 0
	.param .b64 param0;
	st.param.f64 	[param0], %fd4;
	.param .align 16 .b8 retval0[16];
	call.uni (retval0), 
	__internal_trig_reduction_slowpathd, 
	(
	param0
	);
	ld.param.f64 	%fd475, [retval0];
	ld.param.b32 	%r205, [retval0+8];
	} // callseq 3
$L__BB0_41:
	mov.b32 	%r136, 0;
	mov.b64 	%rd28, {%r136, %r26};
	mov.b64 	%fd260, %rd28;
	shl.b32 	%r137, %r205, 6;
	cvt.u64.u32 	%rd29, %r137;
	and.b64  	%rd30, %rd29, 64;
	mov.u64 	%rd31, __cudart_sin_cos_coeffs;
	add.s64 	%rd32, %rd31, %rd30;
	mul.rn.f64 	%fd261, %fd475, %fd475;
	and.b32  	%r138, %r205, 1;
	setp.eq.b32 	%p36, %r138, 1;
	selp.f64 	%fd262, 0dBDA8FF8320FD8164, 0d3DE5DB65F9785EBA, %p36;
	ld.global.nc.v2.f64 	{%fd263, %fd264}, [%rd32];
	fma.rn.f64 	%fd265, %fd262, %fd261, %fd263;
	fma.rn.f64 	%fd266, %fd265, %fd261, %fd264;
	ld.global.nc.v2.f64 	{%fd267, %fd268}, [%rd32+16];
	fma.rn.f64 	%fd269, %fd266, %fd261, %fd267;
	fma.rn.f64 	%fd270, %fd269, %fd261, %fd268;
	ld.global.nc.v2.f64 	{%fd271, %fd272}, [%rd32+32];
	fma.rn.f64 	%fd273, %fd270, %fd261, %fd271;
	fma.rn.f64 	%fd274, %fd273, %fd261, %fd272;
	fma.rn.f64 	%fd275, %fd274, %fd475, %fd475;
	fma.rn.f64 	%fd276, %fd274, %fd261, 0d3FF0000000000000;
	selp.f64 	%fd277, %fd276, %fd275, %p36;
	and.b32  	%r139, %r205, 2;
	setp.eq.s32 	%p37, %r139, 0;
	mov.f64 	%fd278, 0d0000000000000000;
	sub.f64 	%fd279, %fd278, %fd277;
	selp.f64 	%fd280, %fd277, %fd279, %p37;
	mul.f64 	%fd281, %fd280, %fd39;
	shl.b32 	%r141, %r122, 20;
	add.s32 	%r142, %r141, 1072693248;
	mov.b64 	%rd33, {%r136, %r142};
	mov.b64 	%fd282, %rd33;
	mul.f64 	%fd283, %fd281, %fd282;
	mul.f64 	%fd4, %fd283, %fd260;
	mul.f64 	%fd480, %fd45, %fd260;
	bra.uni 	$L__BB0_55;
$L__BB0_42:
	fma.rn.f64 	%fd137, %fd5, 0d3FF71547652B82FE, 0d4338000000000000;
	{
	.reg .b32 %temp; 
	mov.b64 	{%r35, %temp}, %fd137;
	}
	mov.f64 	%fd138, 0dC338000000000000;
	add.rn.f64 	%fd139, %fd137, %fd138;
	fma.rn.f64 	%fd140, %fd139, 0dBFE62E42FEFA39EF, %fd5;
	fma.rn.f64 	%fd141, %fd139, 0dBC7ABC9E3B39803F, %fd140;
	fma.rn.f64 	%fd142, %fd141, 0d3E5ADE1569CE2BDF, 0d3E928AF3FCA213EA;
	fma.rn.f64 	%fd143, %fd142, %fd141, 0d3EC71DEE62401315;
	fma.rn.f64 	%fd144, %fd143, %fd141, 0d3EFA01997C89EB71;
	fma.rn.f64 	%fd145, %fd144, %fd141, 0d3F2A01A014761F65;
	fma.rn.f64 	%fd146, %fd145, %fd141, 0d3F56C16C1852B7AF;
	fma.rn.f64 	%fd147, %fd146, %fd141, 0d3F81111111122322;
	fma.rn.f64 	%fd148, %fd147, %fd141, 0d3FA55555555502A1;
	fma.rn.f64 	%fd149, %fd148, %fd141, 0d3FC5555555555511;
	fma.rn.f64 	%fd150, %fd149, %fd141, 0d3FE000000000000B;
	fma.rn.f64 	%fd151, %fd150, %fd141, 0d3FF0000000000000;
	fma.rn.f64 	%fd152, %fd151, %fd141, 0d3FF0000000000000;
	{
	.reg .b32 %temp; 
	mov.b64 	{%r36, %temp}, %fd152;
	}
	{
	.reg .b32 %temp; 
	mov.b64 	{%temp, %r37}, %fd152;
	}
	shl.b32 	%r82, %r35, 20;
	add.s32 	%r83, %r82, %r37;
	mov.b64 	%fd476, {%r36, %r83};
	{
	.reg .b32 %temp; 
	mov.b64 	{%temp, %r84}, %fd5;
	}
	mov.b32 	%f4, %r84;
	abs.f32 	%f3, %f4;
	setp.lt.f32 	%p16, %f3, 0f4086232B;
	@%p16 bra 	$L__BB0_45;
	setp.lt.f64 	%p17, %fd5, 0d0000000000000000;
	add.f64 	%fd153, %fd5, 0d7FF0000000000000;
	selp.f64 	%fd476, 0d0000000000000000, %fd153, %p17;
	setp.geu.f32 	%p18, %f3, 0f40874800;
	@%p18 bra 	$L__BB0_45;
	shr.u32 	%r85, %r35, 31;
	add.s32 	%r86, %r35, %r85;
	shr.s32 	%r87, %r86, 1;
	shl.b32 	%r88, %r87, 20;
	add.s32 	%r89, %r37, %r88;
	mov.b64 	%fd154, {%r36, %r89};
	sub.s32 	%r90, %r35, %r87;
	shl.b32 	%r91, %r90, 20;
	add.s32 	%r92, %r91, 1072693248;
	mov.b32 	%r93, 0;
	mov.b64 	%fd155, {%r93, %r92};
	mul.f64 	%fd476, %fd155, %fd154;
$L__BB0_45:
	setp.neu.f64 	%p19, %fd7, 0d7FF0000000000000;
	@%p19 bra 	$L__BB0_47;
	mov.f64 	%fd161, 0d0000000000000000;
	mul.rn.f64 	%fd478, %fd4, %fd161;
	mov.b32 	%r207, 1;
	bra.uni 	$L__BB0_50;
$L__BB0_47:
	mul.f64 	%fd156, %fd4, 0d3FE45F306DC9C883;
	cvt.rni.s32.f64 	%r206, %fd156;
	cvt.rn.f64.s32 	%fd157, %r206;
	fma.rn.f64 	%fd158, %fd157, 0dBFF921FB54442D18, %fd4;
	fma.rn.f64 	%fd159, %fd157, 0dBC91A62633145C00, %fd158;
	fma.rn.f64 	%fd478, %fd157, 0dB97B839A252049C0, %fd159;
	setp.ltu.f64 	%p20, %fd7, 0d41E0000000000000;
	@%p20 bra 	$L__BB0_49;
	{ // callseq 0, 0
	.param .b64 param0;
	st.param.f64 	[param0], %fd4;
	.param .align 16 .b8 retval0[16];
	call.uni (retval0), 
	__internal_trig_reduction_slowpathd, 
	(
	param0
	);
	ld.param.f64 	%fd478, [retval0];
	ld.param.b32 	%r206, [retval0+8];
	} // callseq 0
$L__BB0_49:
	add.s32 	%r207, %r206, 1;
$L__BB0_50:
	setp.neu.f64 	%p21, %fd7, 0d7FF0000000000000;
	shl.b32 	%r96, %r207, 6;
	cvt.u64.u32 	%rd13, %r96;
	and.b64  	%rd14, %rd13, 64;
	mov.u64 	%rd15, __cudart_sin_cos_coeffs;
	add.s64 	%rd16, %rd15, %rd14;
	mul.rn.f64 	%fd162, %fd478, %fd478;
	and.b32  	%r97, %r207, 1;
	setp.eq.b32 	%p22, %r97, 1;
	selp.f64 	%fd163, 0dBDA8FF8320FD8164, 0d3DE5DB65F9785EBA, %p22;
	ld.global.nc.v2.f64 	{%fd164, %fd165}, [%rd16];
	fma.rn.f64 	%fd166, %fd163, %fd162, %fd164;
	fma.rn.f64 	%fd167, %fd166, %fd162, %fd165;
	ld.global.nc.v2.f64 	{%fd168, %fd169}, [%rd16+16];
	fma.rn.f64 	%fd170, %fd167, %fd162, %fd168;
	fma.rn.f64 	%fd171, %fd170, %fd162, %fd169;
	ld.global.nc.v2.f64 	{%fd172, %fd173}, [%rd16+32];
	fma.rn.f64 	%fd174, %fd171, %fd162, %fd172;
	fma.rn.f64 	%fd175, %fd174, %fd162, %fd173;
	fma.rn.f64 	%fd176, %fd175, %fd478, %fd478;
	fma.rn.f64 	%fd177, %fd175, %fd162, 0d3FF0000000000000;
	selp.f64 	%fd178, %fd177, %fd176, %p22;
	and.b32  	%r98, %r207, 2;
	setp.eq.s32 	%p23, %r98, 0;
	mov.f64 	%fd179, 0d0000000000000000;
	sub.f64 	%fd180, %fd179, %fd178;
	selp.f64 	%fd61, %fd178, %fd180, %p23;
	@%p21 bra 	$L__BB0_52;
	mov.f64 	%fd186, 0d0000000000000000;
	mul.rn.f64 	%fd479, %fd4, %fd186;
	mov.b32 	%r208, 0;
	bra.uni 	$L__BB0_54;
$L__BB0_52:
	mul.f64 	%fd181, %fd4, 0d3FE45F306DC9C883;
	cvt.rni.s32.f64 	%r208, %fd181;
	cvt.rn.f64.s32 	%fd182, %r208;
	fma.rn.f64 	%fd183, %fd182, 0dBFF921FB54442D18, %fd4;
	fma.rn.f64 	%fd184, %fd182, 0dBC91A62633145C00, %fd183;
	fma.rn.f64 	%fd479, %fd182, 0dB97B839A252049C0, %fd184;
	setp.ltu.f64 	%p24, %fd7, 0d41E0000000000000;
	@%p24 bra 	$L__BB0_54;
	{ // callseq 1, 0
	.param .b64 param0;
	st.param.f64 	[param0], %fd4;
	.param .align 16 .b8 retval0[16];
	call.uni (retval0), 
	__internal_trig_reduction_slowpathd, 
	(
	param0
	);
	ld.param.f64 	%fd479, [retval0];
	ld.param.b32 	%r208, [retval0+8];
	} // callseq 1
$L__BB0_54:
	shl.b32 	%r101, %r208, 6;
	cvt.u64.u32 	%rd17, %r101;
	and.b64  	%rd18, %rd17, 64;
	add.s64 	%rd20, %rd15, %rd18;
	mul.rn.f64 	%fd187, %fd479, %fd479;
	and.b32  	%r102, %r208, 1;
	setp.eq.b32 	%p25, %r102, 1;
	selp.f64 	%fd188, 0dBDA8FF8320FD8164, 0d3DE5DB65F9785EBA, %p25;
	ld.global.nc.v2.f64 	{%fd189, %fd190}, [%rd20];
	fma.rn.f64 	%fd191, %fd188, %fd187, %fd189;
	fma.rn.f64 	%fd192, %fd191, %fd187, %fd190;
	ld.global.nc.v2.f64 	{%fd193, %fd194}, [%rd20+16];
	fma.rn.f64 	%fd195, %fd192, %fd187, %fd193;
	fma.rn.f64 	%fd196, %fd195, %fd187, %fd194;
	ld.global.nc.v2.f64 	{%fd197, %fd198}, [%rd20+32];
	fma.rn.f64 	%fd199, %fd196, %fd187, %fd197;
	fma.rn.f64 	%fd200, %fd199, %fd187, %fd198;
	fma.rn.f64 	%fd201, %fd200, %fd479, %fd479;
	fma.rn.f64 	%fd202, %fd200, %fd187, 0d3FF0000000000000;
	selp.f64 	%fd203, %fd202, %fd201, %p25;
	and.b32  	%r103, %r208, 2;
	setp.eq.s32 	%p26, %r103, 0;
	mov.f64 	%fd204, 0d0000000000000000;
	sub.f64 	%fd205, %fd204, %fd203;
	selp.f64 	%fd206, %fd203, %fd205, %p26;
	mul.f64 	%fd4, %fd476, %fd206;
	mul.f64 	%fd480, %fd476, %fd61;
$L__BB0_55:
	mul.f64 	%fd5, %fd16, %fd480;
	mul.f64 	%fd4, %fd16, %fd4;
	add.s32 	%r199, %r199, 1;
	setp.ne.s32 	%p53, %r199, 22;
	@%p53 bra 	$L__BB0_3;
	abs.f64 	%fd72, %fd5;
	abs.f64 	%fd73, %fd4;
	setp.leu.f64 	%p54, %fd73, %fd72;
	setp.gt.f64 	%p55, %fd73, %fd72;
	selp.f64 	%fd74, %fd73, %fd72, %p55;
	selp.f64 	%fd354, %fd72, %fd73, %p55;
	div.rn.f64 	%fd355, %fd354, %fd74;
	mul.f64 	%fd356, %fd355, %fd355;
	fma.rn.f64 	%fd357, %fd356, 0dBEF53E1D2A25FF7E, 0d3F2D3B63DBB65B49;
	fma.rn.f64 	%fd358, %fd357, %fd356, 0dBF5312788DDE082E;
	fma.rn.f64 	%fd359, %fd358, %fd356, 0d3F6F9690C8249315;
	fma.rn.f64 	%fd360, %fd359, %fd356, 0dBF82CF5AABC7CF0D;
	fma.rn.f64 	%fd361, %fd360, %fd356, 0d3F9162B0B2A3BFDE;
	fma.rn.f64 	%fd362, %fd361, %fd356, 0dBF9A7256FEB6FC6B;
	fma.rn.f64 	%fd363, %fd362, %fd356, 0d3FA171560CE4A489;
	fma.rn.f64 	%fd364, %fd363, %fd356, 0dBFA4F44D841450E4;
	fma.rn.f64 	%fd365, %fd364, %fd356, 0d3FA7EE3D3F36BB95;
	fma.rn.f64 	%fd366, %fd365, %fd356, 0dBFAAD32AE04A9FD1;
	fma.rn.f64 	%fd367, %fd366, %fd356, 0d3FAE17813D66954F;
	fma.rn.f64 	%fd368, %fd367, %fd356, 0dBFB11089CA9A5BCD;
	fma.rn.f64 	%fd369, %fd368, %fd356, 0d3FB3B12B2DB51738;
	fma.rn.f64 	%fd370, %fd369, %fd356, 0dBFB745D022F8DC5C;
	fma.rn.f64 	%fd371, %fd370, %fd356, 0d3FBC71C709DFE927;
	fma.rn.f64 	%fd372, %fd371, %fd356, 0dBFC2492491FA1744;
	fma.rn.f64 	%fd373, %fd372, %fd356, 0d3FC99999999840D2;
	fma.rn.f64 	%fd374, %fd373, %fd356, 0dBFD555555555544C;
	mul.f64 	%fd375, %fd356, %fd374;
	fma.rn.f64 	%fd75, %fd375, %fd355, %fd355;
	@%p54 bra 	$L__BB0_58;
	{
	.reg .b32 %temp; 
	mov.b64 	{%temp, %r166}, %fd5;
	}
	setp.lt.s32 	%p57, %r166, 0;
	neg.f64 	%fd378, %fd75;
	selp.f64 	%fd379, %fd75, %fd378, %p57;
	add.f64 	%fd482, %fd379, 0d3FF921FB54442D18;
	bra.uni 	$L__BB0_59;
$L__BB0_58:
	{
	.reg .b32 %temp; 
	mov.b64 	{%temp, %r165}, %fd5;
	}
	setp.lt.s32 	%p56, %r165, 0;
	mov.f64 	%fd376, 0d400921FB54442D18;
	sub.f64 	%fd377, %fd376, %fd75;
	selp.f64 	%fd482, %fd377, %fd75, %p56;
$L__BB0_59:
	setp.neu.f64 	%p58, %fd74, 0d0000000000000000;
	@%p58 bra 	$L__BB0_61;
	{
	.reg .b32 %temp; 
	mov.b64 	{%temp, %r168}, %fd5;
	}
	setp.lt.s32 	%p61, %r168, 0;
	selp.f64 	%fd483, 0d400921FB54442D18, 0d0000000000000000, %p61;
	bra.uni 	$L__BB0_62;
$L__BB0_61:
	setp.eq.f64 	%p59, %fd72, %fd73;
	{
	.reg .b32 %temp; 
	mov.b64 	{%temp, %r167}, %fd5;
	}
	setp.lt.s32 	%p60, %r167, 0;
	selp.f64 	%fd380, 0d4002D97C7F3321D2, 0d3FE921FB54442D18, %p60;
	selp.f64 	%fd483, %fd380, %fd482, %p59;
$L__BB0_62:
	add.rn.f64 	%fd381, %fd72, %fd73;
	setp.nan.f64 	%p62, %fd381, %fd381;
	copysign.f64 	%fd382, %fd4, %fd483;
	selp.f64 	%fd383, %fd381, %fd382, %p62;
	div.rn.f64 	%fd384, %fd383, 0d400921FB54442D18;
	add.f64 	%fd82, %fd384, 0d3FF0000000000000;
	mov.b64 	%rd42, %fd73;
	mov.b64 	%rd43, %fd72;
	min.u64 	%rd44, %rd42, %rd43;
	mov.b64 	%fd385, %rd44;
	max.u64 	%rd45, %rd43, %rd42;
	mov.b64 	%fd386, %rd45;
	{
	.reg .b32 %temp; 
	mov.b64 	{%temp, %r169}, %fd386;
	}
	and.b32  	%r170, %r169, -4194304;
	xor.b32  	%r171, %r170, 2144337920;
	mov.b32 	%r172, 0;
	mov.b64 	%fd387, {%r172, %r171};
	mul.f64 	%fd388, %fd387, %fd385;
	mul.f64 	%fd389, %fd387, %fd386;
	mul.f64 	%fd390, %fd388, %fd388;
	fma.rn.f64 	%fd391, %fd389, %fd389, %fd390;
	min.f64 	%fd392, %fd391, 0d7FEFFFFFFFFFFFFF;
	rsqrt.approx.ftz.f64 	%fd393, %fd392;
	mul.rn.f64 	%fd394, %fd393, %fd393;
	neg.f64 	%fd395, %fd394;
	fma.rn.f64 	%fd396, %fd392, %fd395, 0d3FF0000000000000;
	fma.rn.f64 	%fd397, %fd396, 0d3FD8000000000000, 0d3FE0000000000000;
	mul.rn.f64 	%fd398, %fd396, %fd393;
	fma.rn.f64 	%fd399, %fd397, %fd398, %fd393;
	mul.f64 	%fd400, %fd391, %fd399;
	or.b32  	%r173, %r170, 1048576;
	mov.b64 	%fd401, {%r172, %r173};
	mul.f64 	%fd402, %fd401, %fd400;
	setp.eq.f64 	%p63, %fd385, 0d0000000000000000;
	selp.f64 	%fd403, %fd386, %fd402, %p63;
	{
	.reg .b32 %temp; 
	mov.b64 	{%temp, %r174}, %fd385;
	}
	setp.lt.u32 	%p64, %r174, %r2;
	selp.f64 	%fd83, %fd403, %fd385, %p64;
	abs.f64 	%fd84, %fd83;
	setp.leu.f64 	%p65, %fd84, 0d3FF0000000000000;
	mov.f64 	%fd484, %fd84;
	@%p65 bra 	$L__BB0_64;
	rcp.approx.ftz.f64 	%fd404, %fd84;
	neg.f64 	%fd405, %fd84;
	fma.rn.f64 	%fd406, %fd405, %fd404, 0d3FF0000000000000;
	fma.rn.f64 	%fd407, %fd406, %fd406, %fd406;
	fma.rn.f64 	%fd408, %fd407, %fd404, %fd404;
	setp.eq.f64 	%p66, %fd84, 0d7FF0000000000000;
	selp.f64 	%fd484, 0d0000000000000000, %fd408, %p66;
$L__BB0_64:
	setp.gt.f64 	%p67, %fd84, 0d3FF0000000000000;
	mul.f64 	%fd409, %fd484, %fd484;
	fma.rn.f64 	%fd410, %fd409, 0dBEF53E1D2A25FF7E, 0d3F2D3B63DBB65B49;
	fma.rn.f64 	%fd411, %fd410, %fd409, 0dBF5312788DDE082E;
	fma.rn.f64 	%fd412, %fd411, %fd409, 0d3F6F9690C8249315;
	fma.rn.f64 	%fd413, %fd412, %fd409, 0dBF82CF5AABC7CF0D;
	fma.rn.f64 	%fd414, %fd413, %fd409, 0d3F9162B0B2A3BFDE;
	fma.rn.f64 	%fd415, %fd414, %fd409, 0dBF9A7256FEB6FC6B;
	fma.rn.f64 	%fd416, %fd415, %fd409, 0d3FA171560CE4A489;
	fma.rn.f64 	%fd417, %fd416, %fd409, 0dBFA4F44D841450E4;
	fma.rn.f64 	%fd418, %fd417, %fd409, 0d3FA7EE3D3F36BB95;
	fma.rn.f64 	%fd419, %fd418, %fd409, 0dBFAAD32AE04A9FD1;
	fma.rn.f64 	%fd420, %fd419, %fd409, 0d3FAE17813D66954F;
	fma.rn.f64 	%fd421, %fd420, %fd409, 0dBFB11089CA9A5BCD;
	fma.rn.f64 	%fd422, %fd421, %fd409, 0d3FB3B12B2DB51738;
	fma.rn.f64 	%fd423, %fd422, %fd409, 0dBFB745D022F8DC5C;
	fma.rn.f64 	%fd424, %fd423, %fd409, 0d3FBC71C709DFE927;
	fma.rn.f64 	%fd425, %fd424, %fd409, 0dBFC2492491FA1744;
	fma.rn.f64 	%fd426, %fd425, %fd409, 0d3FC99999999840D2;
	fma.rn.f64 	%fd427, %fd426, %fd409, 0dBFD555555555544C;
	mul.f64 	%fd428, %fd409, %fd427;
	fma.rn.f64 	%fd429, %fd428, %fd484, %fd484;
	mov.f64 	%fd430, 0d3FF921FB54442D18;
	sub.f64 	%fd431, %fd430, %fd429;
	selp.f64 	%fd432, %fd431, %fd429, %p67;
	copysign.f64 	%fd433, %fd83, %fd432;
	add.f64 	%fd434, %fd433, %fd433;
	div.rn.f64 	%fd87, %fd434, 0d400921FB54442D18;
	fma.rn.f64 	%fd435, %fd87, 0d4000000000000000, 0dBFF0000000000000;
	abs.f64 	%fd436, %fd435;
	mov.f64 	%fd437, 0d3FF0000000000000;
	sub.f64 	%fd88, %fd437, %fd436;
	mul.f64 	%fd438, %fd82, 0d3FE0000000000000;
	mul.f64 	%fd89, %fd438, 0d4018000000000000;
	{
	.reg .b32 %temp; 
	mov.b64 	{%temp, %r176}, %fd89;
	}
	and.b32  	%r177, %r176, 2147483647;
	{
	.reg .b32 %temp; 
	mov.b64 	{%r178, %temp}, %fd89;
	}
	mov.b64 	%fd485, {%r178, %r177};
	max.u32 	%r179, %r177, %r3;
	setp.lt.u32 	%p68, %r179, 2146435072;
	@%p68 bra 	$L__BB0_68;
	setp.num.f64 	%p77, %fd1, %fd1;
	setp.num.f64 	%p78, %fd485, %fd485;
	and.pred  	%p79, %p78, %p77;
	@%p79 bra 	$L__BB0_67;
	mov.f64 	%fd446, 0d4000000000000000;
	add.rn.f64 	%fd486, %fd89, %fd446;
	bra.uni 	$L__BB0_79;
$L__BB0_67:
	setp.eq.f64 	%p80, %fd485, 0d7FF0000000000000;
	selp.f64 	%fd486, 0dFFF8000000000000, %fd89, %p80;
	bra.uni 	$L__BB0_79;
$L__BB0_68:
	setp.eq.f64 	%p69, %fd1, 0d0000000000000000;
	mov.f64 	%fd486, 0dFFF8000000000000;
	@%p69 bra 	$L__BB0_79;
	setp.ltu.f64 	%p70, %fd485, %fd1;
	mov.f64 	%fd486, %fd89;
	@%p70 bra 	$L__BB0_79;
	{
	.reg .b32 %temp; 
	mov.b64 	{%temp, %r180}, %fd485;
	}
	shr.u32 	%r209, %r180, 20;
	setp.gt.u32 	%p71, %r180, 1048575;
	@%p71 bra 	$L__BB0_72;
	mul.f64 	%fd485, %fd485, 0d4350000000000000;
	{
	.reg .b32 %temp; 
	mov.b64 	{%temp, %r181}, %fd485;
	}
	shr.u32 	%r182, %r181, 20;
	add.s32 	%r183, %r209, %r182;
	add.s32 	%r209, %r183, -54;
$L__BB0_72:
	mov.b64 	%rd46, %fd485;
	and.b64  	%rd47, %rd46, 4503599627370495;
	or.b64  	%rd59, %rd47, 4503599627370496;
	sub.s32 	%r210, %r209, %r5;
$L__BB0_73:
	setp.lt.u32 	%p72, %r4, 1048576;
	mul.f64 	%fd440, %fd1, 0d4350000000000000;
	selp.f64 	%fd441, %fd440, %fd1, %p72;
	mov.b64 	%rd48, %fd441;
	and.b64  	%rd49, %rd48, 4503599627370495;
	or.b64  	%rd50, %rd49, 4503599627370496;
	sub.s64 	%rd51, %rd59, %rd50;
	mov.b64 	%fd442, %rd51;
	{
	.reg .b32 %temp; 
	mov.b64 	{%temp, %r184}, %fd442;
	}
	setp.lt.s32 	%p73, %r184, 0;
	selp.b64 	%rd3, %rd59, %rd51, %p73;
	shl.b64 	%rd59, %rd3, 1;
	add.s32 	%r52, %r210, -1;
	setp.gt.s32 	%p74, %r210, 0;
	mov.u32 	%r210, %r52;
	@%p74 bra 	$L__BB0_73;
	and.b64  	%rd5, %rd3, 9223372036854775807;
	setp.eq.s64 	%p75, %rd5, 0;
	mov.b64 	%rd60, 0;
	@%p75 bra 	$L__BB0_78;
	mov.b64 	%fd443, %rd5;
	mul.f64 	%fd444, %fd443, 0d4350000000000000;
	{
	.reg .b32 %temp; 
	mov.b64 	{%temp, %r185}, %fd444;
	}
	shr.u32 	%r186, %r185, 20;
	sub.s32 	%r187, 55, %r186;
	sub.s32 	%r53, %r5, %r187;
	shl.b64 	%rd6, %rd5, %r187;
	setp.gt.s32 	%p76, %r53, 0;
	@%p76 bra 	$L__BB0_77;
	sub.s32 	%r189, 1, %r53;
	shr.u64 	%rd60, %rd6, %r189;
	bra.uni 	$L__BB0_78;
$L__BB0_77:
	add.s32 	%r188, %r53, -1;
	cvt.u64.u32 	%rd53, %r188;
	shl.b64 	%rd54, %rd53, 52;
	add.s64 	%rd60, %rd54, %rd6;
$L__BB0_78:
	mov.b64 	%fd445, %rd60;
	copysign.f64 	%fd486, %fd89, %fd445;
$L__BB0_79:
	add.f64 	%fd448, %fd486, 0dBFF0000000000000;
	abs.f64 	%fd449, %fd448;
	mov.f64 	%fd450, 0d3FF0000000000000;
	sub.f64 	%fd451, %fd450, %fd449;
	mul.f64 	%fd97, %fd88, %fd451;
	cvt.rzi.s32.f64 	%r190, %fd89;
	cvt.u16.u32 	%rs6, %r190;
	and.b16  	%rs5, %rs6, 255;
	mov.f64 	%fd489, 0d0000000000000000;
	setp.gt.s16 	%p81, %rs5, 2;
	@%p81 bra 	$L__BB0_84;
	setp.eq.s16 	%p85, %rs5, 0;
	mov.f64 	%fd487, %fd88;
	mov.f64 	%fd488, %fd97;
	@%p85 bra 	$L__BB0_92;
	setp.eq.s16 	%p86, %rs5, 1;
	@%p86 bra 	$L__BB0_88;
	setp.eq.s16 	%p87, %rs5, 2;
	@%p87 bra 	$L__BB0_83;
	bra.uni 	$L__BB0_91;
$L__BB0_83:
	mov.f64 	%fd487, 0d0000000000000000;
	mov.f64 	%fd488, %fd88;
	mov.f64 	%fd489, %fd97;
	bra.uni 	$L__BB0_92;
$L__BB0_84:
	setp.eq.s16 	%p82, %rs5, 3;
	@%p82 bra 	$L__BB0_89;
	setp.eq.s16 	%p83, %rs5, 4;
	@%p83 bra 	$L__BB0_90;
	setp.eq.s16 	%p84, %rs5, 5;
	@%p84 bra 	$L__BB0_87;
	bra.uni 	$L__BB0_91;
$L__BB0_87:
	mov.f64 	%fd488, 0d0000000000000000;
	mov.f64 	%fd487, %fd88;
	mov.f64 	%fd489, %fd97;
	bra.uni 	$L__BB0_92;
$L__BB0_88:
	mov.f64 	%fd487, %fd97;
	mov.f64 	%fd488, %fd88;
	bra.uni 	$L__BB0_92;
$L__BB0_89:
	mov.f64 	%fd487, 0d0000000000000000;
	mov.f64 	%fd488, %fd97;
	mov.f64 	%fd489, %fd88;
	bra.uni 	$L__BB0_92;
$L__BB0_90:
	mov.f64 	%fd488, 0d0000000000000000;
	mov.f64 	%fd487, %fd97;
	mov.f64 	%fd489, %fd88;
	bra.uni 	$L__BB0_92;
$L__BB0_91:
	mov.f64 	%fd487, 0d0000000000000000;
	mov.f64 	%fd488, %fd487;
	mov.f64 	%fd489, %fd487;
$L__BB0_92:
	ld.param.u64 	%rd58, [_Z17domain_color_cudaiPh_param_1];
	ld.param.u32 	%r197, [_Z17domain_color_cudaiPh_param_0];
	fma.rn.f64 	%fd458, %fd88, 0dBFE0000000000000, %fd87;
	add.f64 	%fd459, %fd458, %fd487;
	mul.f64 	%fd460, %fd459, 0d406FE00000000000;
	cvt.rzi.u32.f64 	%r191, %fd460;
	mul.lo.s32 	%r192, %r198, 3;
	cvt.s64.s32 	%rd55, %r192;
	cvta.to.global.u64 	%rd56, %rd58;
	add.s64 	%rd57, %rd56, %rd55;
	st.global.u8 	[%rd57], %r191;
	add.f64 	%fd461, %fd458, %fd488;
	mul.f64 	%fd462, %fd461, 0d406FE00000000000;
	cvt.rzi.u32.f64 	%r193, %fd462;
	st.global.u8 	[%rd57+1], %r193;
	add.f64 	%fd463, %fd458, %fd489;
	mul.f64 	%fd464, %fd463, 0d406FE00000000000;
	cvt.rzi.u32.f64 	%r194, %fd464;
	st.global.u8 	[%rd57+2], %r194;
	mov.u32 	%r195, %ntid.x;
	mov.u32 	%r196, %nctaid.x;
	mad.lo.s32 	%r198, %r195, %r196, %r198;
	setp.lt.s32 	%p88, %r198, %r197;
	@%p88 bra 	$L__BB0_2;
$L__BB0_93:
	ret;

}
.func  (.param .align 16 .b8 func_retval0[16]) __internal_trig_reduction_slowpathd(
	.param .b64 __internal_trig_reduction_slowpathd_param_0
)
{
	.local .align 8 .b8 	__local_depot1[40];
	.reg .b64 	%SP;
	.reg .b64 	%SPL;
	.reg .pred 	%p<10>;
	.reg .b32 	%r<47>;
	.reg .b64 	%rd<74>;
	.reg .b64 	%fd<5>;

	mov.u64 	%SPL, __local_depot1;
	ld.param.f64 	%fd4, [__internal_trig_reduction_slowpathd_param_0];
	add.u64 	%rd1, %SPL, 0;
	{
	.reg .b32 %temp; 
	mov.b64 	{%temp, %r1}, %fd4;
	}
	shr.u32 	%r2, %r1, 20;
	and.b32  	%r3, %r2, 2047;
	setp.eq.s32 	%p1, %r3, 2047;
	mov.b32 	%r46, 0;
	@%p1 bra 	$L__BB1_9;
	add.s32 	%r20, %r3, -1024;
	mov.b64 	%rd20, %fd4;
	shl.b64 	%rd2, %rd20, 11;
	shr.u32 	%r4, %r20, 6;
	sub.s32 	%r45, 15, %r4;
	sub.s32 	%r21, 19, %r4;
	setp.lt.u32 	%p2, %r20, 128;
	selp.b32 	%r6, 18, %r21, %p2;
	setp.ge.s32 	%p3, %r45, %r6;
	mov.b64 	%rd70, 0;
	@%p3 bra 	$L__BB1_4;
	add.s32 	%r23, %r6, %r4;
	neg.s32 	%r43, %r23;
	or.b64  	%rd3, %rd2, -9223372036854775808;
	mov.b64 	%rd70, 0;
	mov.b32 	%r42, 0;
	mov.u64 	%rd25, __cudart_i2opi_d;
	mov.u32 	%r44, %r45;
$L__BB1_3:
	.pragma "nounroll";
	mul.wide.s32 	%rd22, %r42, 8;
	add.s64 	%rd23, %rd1, %rd22;
	mul.wide.s32 	%rd24, %r44, 8;
	add.s64 	%rd26, %rd25, %rd24;
	ld.global.nc.u64 	%rd27, [%rd26];
	{
	.reg .u32 %r0, %r1, %r2, %r3, %alo, %ahi, %blo, %bhi, %clo, %chi;
	mov.b64 	{%alo,%ahi}, %rd27;
	mov.b64 	{%blo,%bhi}, %rd3;
	mov.b64 	{%clo,%chi}, %rd70;
	mad.lo.cc.u32 	%r0, %alo, %blo, %clo;
	madc.hi.cc.u32 	%r1, %alo, %blo, %chi;
	madc.hi.u32 	%r2, %alo, %bhi, 0;
	mad.lo.cc.u32 	%r1, %alo, %bhi, %r1;
	madc.hi.cc.u32 	%r2, %ahi, %blo, %r2;
	madc.hi.u32 	%r3, %ahi, %bhi, 0;
	mad.lo.cc.u32 	%r1, %ahi, %blo, %r1;
	madc.lo.cc.u32 	%r2, %ahi, %bhi, %r2;
	addc.u32 	%r3, %r3, 0;
	mov.b64 	%rd28, {%r0,%r1};
	mov.b64 	%rd70, {%r2,%r3};
	}
	st.local.u64 	[%rd23], %rd28;
	add.s32 	%r44, %r44, 1;
	add.s32 	%r43, %r43, 1;
	add.s32 	%r42, %r42, 1;
	setp.ne.s32 	%p4, %r43, -15;
	mov.u32 	%r45, %r6;
	@%p4 bra 	$L__BB1_3;
$L__BB1_4:
	cvt.s64.s32 	%rd29, %r45;
	cvt.u64.u32 	%rd30, %r4;
	add.s64 	%rd31, %rd30, %rd29;
	shl.b64 	%rd32, %rd31, 3;
	add.s64 	%rd33, %rd1, %rd32;
	st.local.u64 	[%rd33+-120], %rd70;
	and.b32  	%r15, %r2, 63;
	ld.local.u64 	%rd72, [%rd1+16];
	ld.local.u64 	%rd71, [%rd1+24];
	setp.eq.s32 	%p5, %r15, 0;
	@%p5 bra 	$L__BB1_6;
	shl.b64 	%rd34, %rd71, %r15;
	shr.u64 	%rd35, %rd72, 1;
	xor.b32  	%r24, %r15, 63;
	shr.u64 	%rd36, %rd35, %r24;
	or.b64  	%rd71, %rd34, %rd36;
	ld.local.u64 	%rd37, [%rd1+8];
	shl.b64 	%rd38, %rd72, %r15;
	shr.u64 	%rd39, %rd37, 1;
	shr.u64 	%rd40, %rd39, %r24;
	or.b64  	%rd72, %rd38, %rd40;
$L__BB1_6:
	and.b32  	%r25, %r1, -2147483648;
	shr.u64 	%rd41, %rd71, 62;
	cvt.u32.u64 	%r26, %rd41;
	mov.b64 	{%r27, %r28}, %rd71;
	mov.b64 	{%r29, %r30}, %rd72;
	shf.l.wrap.b32 	%r31, %r30, %r27, 2;
	shf.l.wrap.b32 	%r32, %r27, %r28, 2;
	mov.b64 	%rd42, {%r31, %r32};
	shl.b64 	%rd43, %rd72, 2;
	shr.u64 	%rd44, %rd42, 63;
	cvt.u32.u64 	%r33, %rd44;
	add.s32 	%r34, %r33, %r26;
	setp.eq.s32 	%p6, %r25, 0;
	neg.s32 	%r35, %r34;
	selp.b32 	%r46, %r34, %r35, %p6;
	setp.gt.s64 	%p7, %rd42, -1;
	mov.b64 	%rd45, 0;
	{
	.reg .u32 %r0, %r1, %r2, %r3, %a0, %a1, %a2, %a3, %b0, %b1, %b2, %b3;
	mov.b64 	{%a0,%a1}, %rd45;
	mov.b64 	{%a2,%a3}, %rd45;
	mov.b64 	{%b0,%b1}, %rd43;
	mov.b64 	{%b2,%b3}, %rd42;
	sub.cc.u32 	%r0, %a0, %b0;
	subc.cc.u32 	%r1, %a1, %b1;
	subc.cc.u32 	%r2, %a2, %b2;
	subc.u32 	%r3, %a3, %b3;
	mov.b64 	%rd46, {%r0,%r1};
	mov.b64 	%rd47, {%r2,%r3};
	}
	xor.b32  	%r36, %r25, -2147483648;
	selp.b64 	%rd73, %rd42, %rd47, %p7;
	selp.b64 	%rd14, %rd43, %rd46, %p7;
	selp.b32 	%r17, %r25, %r36, %p7;
	clz.b64 	%r37, %rd73;
	cvt.u64.u32 	%rd15, %r37;
	setp.eq.s32 	%p8, %r37, 0;
	@%p8 bra 	$L__BB1_8;
	cvt.u32.u64 	%r38, %rd15;
	and.b32  	%r39, %r38, 63;
	shl.b64 	%rd48, %rd73, %r39;
	shr.u64 	%rd49, %rd14, 1;
	not.b32 	%r40, %r38;
	and.b32  	%r41, %r40, 63;
	shr.u64 	%rd50, %rd49, %r41;
	or.b64  	%rd73, %rd48, %rd50;
$L__BB1_8:
	mov.b64 	%rd51, -3958705157555305931;
	{
	.reg .u32 %r0, %r1, %r2, %r3, %alo, %ahi, %blo, %bhi;
	mov.b64 	{%alo,%ahi}, %rd73;
	mov.b64 	{%blo,%bhi}, %rd51;
	mul.lo.u32 	%r0, %alo, %blo;
	mul.hi.u32 	%r1, %alo, %blo;
	mad.lo.cc.u32 	%r1, %alo, %bhi, %r1;
	madc.hi.u32 	%r2, %alo, %bhi, 0;
	mad.lo.cc.u32 	%r1, %ahi, %blo, %r1;
	madc.hi.cc.u32 	%r2, %ahi, %blo, %r2;
	madc.hi.u32 	%r3, %ahi, %bhi, 0;
	mad.lo.cc.u32 	%r2, %ahi, %bhi, %r2;
	addc.u32 	%r3, %r3, 0;
	mov.b64 	%rd52, {%r0,%r1};
	mov.b64 	%rd53, {%r2,%r3};
	}
	setp.gt.s64 	%p9, %rd53, 0;
	{
	.reg .u32 %r0, %r1, %r2, %r3, %a0, %a1, %a2, %a3, %b0, %b1, %b2, %b3;
	mov.b64 	{%a0,%a1}, %rd52;
	mov.b64 	{%a2,%a3}, %rd53;
	mov.b64 	{%b0,%b1}, %rd52;
	mov.b64 	{%b2,%b3}, %rd53;
	add.cc.u32 	%r0, %a0, %b0;
	addc.cc.u32 	%r1, %a1, %b1;
	addc.cc.u32 	%r2, %a2, %b2;
	addc.u32 	%r3, %a3, %b3;
	mov.b64 	%rd54, {%r0,%r1};
	mov.b64 	%rd55, {%r2,%r3};
	}
	selp.b64 	%rd56, %rd55, %rd53, %p9;
	selp.s64 	%rd57, -1, 0, %p9;
	sub.s64 	%rd58, %rd57, %rd15;
	cvt.u64.u32 	%rd59, %r17;
	shl.b64 	%rd60, %rd59, 32;
	add.s64 	%rd61, %rd56, 1;
	shr.u64 	%rd62, %rd61, 10;
	add.s64 	%rd63, %rd62, 1;
	shr.u64 	%rd64, %rd63, 1;
	shl.b64 	%rd65, %rd58, 52;
	add.s64 	%rd66, %rd65, %rd64;
	add.s64 	%rd67, %rd66, 4602678819172646912;
	or.b64  	%rd68, %rd67, %rd60;
	mov.b64 	%fd4, %rd68;
$L__BB1_9:
	st.param.f64 	[func_retval0], %fd4;
	st.param.b32 	[func_retval0+8], %r46;
	ret;

}


// ===== COMPILED SASS (sm_100) =====

	.target	sm_100

	.elftype	@"ET_EXEC"


//--------------------- .note.nv.tkinfo           --------------------------
	.section	.note.nv.tkinfo,"",@"SHT_NOTE"
	.sectionflags	@"SHF_NOTE_NV_TKINFO"
	.tkinfo
        /*0018*/ 	.word	0x00000002
        /*0030*/ 	.string	""
        /*0030*/ 	.string	"ptxas"
        /*0030*/ 	.string	"Cuda compilation tools, release 13.0, V13.0.88"
        /*0030*/ 	.string	"Build cuda_13.0.r13.0/compiler.36424714_0"
        /*0030*/ 	.string	"-arch sm_100 -m 64 "



//--------------------- .note.nv.cuinfo           --------------------------
	.section	.note.nv.cuinfo,"",@"SHT_NOTE"
	.sectionflags	@"SHF_NOTE_NV_CUINFO"
        /*0018*/ 	.short	0x0002
        /*001a*/ 	.short	0x0064
        /*001c*/ 	.short	0x0082
	.zero		2


//--------------------- .nv.info                  --------------------------
	.section	.nv.info,"",@"SHT_CUDA_INFO"
	.align	4


	//----- nvinfo : EIATTR_REGCOUNT
	.align		4
        /*0000*/ 	.byte	0x04, 0x2f
        /*0002*/ 	.short	(.L_31 - .L_30)
	.align		4
.L_30:
        /*0004*/ 	.word	index@(_Z17domain_color_cudaiPh)
        /*0008*/ 	.word	0x00000022


	//----- nvinfo : EIATTR_FRAME_SIZE
	.align		4
.L_31:
        /*000c*/ 	.byte	0x04, 0x11
        /*000e*/ 	.short	(.L_33 - .L_32)
	.align		4
.L_32:
        /*0010*/ 	.word	index@($_Z17domain_color_cudaiPh$__internal_trig_reduction_slowpathd)
        /*0014*/ 	.word	0x00000028


	//----- nvinfo : EIATTR_FRAME_SIZE
	.align		4
.L_33:
        /*0018*/ 	.byte	0x04, 0x11
        /*001a*/ 	.short	(.L_35 - .L_34)
	.align		4
.L_34:
        /*001c*/ 	.word	index@($__internal_0_$__cuda_sm20_div_rn_f64_full)
        /*0020*/ 	.word	0x00000028


	//----- nvinfo : EIATTR_FRAME_SIZE
	.align		4
.L_35:
        /*0024*/ 	.byte	0x04, 0x11
        /*0026*/ 	.short	(.L_37 - .L_36)
	.align		4
.L_36:
        /*0028*/ 	.word	index@(_Z17domain_color_cudaiPh)
        /*002c*/ 	.word	0x00000028


	//----- nvinfo : EIATTR_MIN_STACK_SIZE
	.align		4
.L_37:
        /*0030*/ 	.byte	0x04, 0x12
        /*0032*/ 	.short	(.L_39 - .L_38)
	.align		4
.L_38:
        /*0034*/ 	.word	index@(_Z17domain_color_cudaiPh)
        /*0038*/ 	.word	0x00000028
.L_39:


//--------------------- .nv.compat                --------------------------
	.section	.nv.compat,"",@"SHT_CUDA_COMPAT_INFO"
	.align	4
        /*0000*/ 	.byte	0x02, 0x09, 0x00, 0x00, 0x02, 0x02, 0x01, 0x00, 0x02, 0x05, 0x05, 0x00, 0x03, 0x07, 0x01, 0x01
        /*0010*/ 	.byte	0x02, 0x03, 0x00, 0x00, 0x02, 0x06, 0x01, 0x00, 0x04, 0x0b, 0x08, 0x00, 0x01, 0x00, 0x00, 0x00
        /*0020*/ 	.byte	0x00, 0x00, 0x00, 0x00


//--------------------- .nv.info._Z17domain_color_cudaiPh --------------------------
	.section	.nv.info._Z17domain_color_cudaiPh,"",@"SHT_CUDA_INFO"
	.sectionflags	@""
	.align	4


	//----- nvinfo : EIATTR_CUDA_API_VERSION
	.align		4
        /*0000*/ 	.byte	0x04, 0x37
        /*0002*/ 	.short	(.L_41 - .L_40)
.L_40:
        /*0004*/ 	.word	0x00000082


	//----- nvinfo : EIATTR_KPARAM_INFO
	.align		4
.L_41:
        /*0008*/ 	.byte	0x04, 0x17
        /*000a*/ 	.short	(.L_43 - .L_42)
.L_42:
        /*000c*/ 	.word	0x00000000
        /*0010*/ 	.short	0x0001
        /*0012*/ 	.short	0x0008
        /*0014*/ 	.byte	0x00, 0xf5, 0x21, 0x00


	//----- nvinfo : EIATTR_KPARAM_INFO
	.align		4
.L_43:
        /*0018*/ 	.byte	0x04, 0x17
        /*001a*/ 	.short	(.L_45 - .L_44)
.L_44:
        /*001c*/ 	.word	0x00000000
        /*0020*/ 	.short	0x0000
        /*0022*/ 	.short	0x0000
        /*0024*/ 	.byte	0x00, 0xf0, 0x11, 0x00


	//----- nvinfo : EIATTR_SPARSE_MMA_MASK
	.align		4
.L_45:
        /*0028*/ 	.byte	0x03, 0x50
        /*002a*/ 	.short	0x0000


	//----- nvinfo : EIATTR_MAXREG_COUNT
	.align		4
        /*002c*/ 	.byte	0x03, 0x1b
        /*002e*/ 	.short	0x00ff


	//----- nvinfo : EIATTR_MERCURY_ISA_VERSION
	.align		4
        /*0030*/ 	.byte	0x03, 0x5f
        /*0032*/ 	.short	0x0101


	//----- nvinfo : EIATTR_VRC_CTA_INIT_COUNT
	.align		4
        /*0034*/ 	.byte	0x02, 0x4a
	.zero		1
	.zero		1


	//----- nvinfo : EIATTR_EXIT_INSTR_OFFSETS
	.align		4
        /*0038*/ 	.byte	0x04, 0x1c
        /*003a*/ 	.short	(.L_47 - .L_46)


	//   ....[0]....
.L_46:
        /*003c*/ 	.word	0x00000080


	//   ....[1]....
        /*0040*/ 	.word	0x00004910


	//----- nvinfo : EIATTR_CRS_STACK_SIZE
	.align		4
.L_47:
        /*0044*/ 	.byte	0x04, 0x1e
        /*0046*/ 	.short	(.L_49 - .L_48)
.L_48:
        /*0048*/ 	.word	0x00000000


	//----- nvinfo : EIATTR_CBANK_PARAM_SIZE
	.align		4
.L_49:
        /*004c*/ 	.byte	0x03, 0x19
        /*004e*/ 	.short	0x0010


	//----- nvinfo : EIATTR_PARAM_CBANK
	.align		4
        /*0050*/ 	.byte	0x04, 0x0a
        /*0052*/ 	.short	(.L_51 - .L_50)
	.align		4
.L_50:
        /*0054*/ 	.word	index@(.nv.constant0._Z17domain_color_cudaiPh)
        /*0058*/ 	.short	0x0380
        /*005a*/ 	.short	0x0010


	//----- nvinfo : EIATTR_SW_WAR
	.align		4
.L_51:
        /*005c*/ 	.byte	0x04, 0x36
        /*005e*/ 	.short	(.L_53 - .L_52)
.L_52:
        /*0060*/ 	.word	0x00000008
.L_53:


//--------------------- .nv.callgraph             --------------------------
	.section	.nv.callgraph,"",@"SHT_CUDA_CALLGRAPH"
	.align	4
	.sectionentsize	8
	.align		4
        /*0000*/ 	.word	0x00000000
	.align		4
        /*0004*/ 	.word	0xffffffff
	.align		4
        /*0008*/ 	.word	0x00000000
	.align		4
        /*000c*/ 	.word	0xfffffffe
	.align		4
        /*0010*/ 	.word	0x00000000
	.align		4
        /*0014*/ 	.word	0xfffffffd
	.align		4
        /*0018*/ 	.word	0x00000000
	.align		4
        /*001c*/ 	.word	0xfffffffc


//--------------------- .nv.constant4             --------------------------
	.section	.nv.constant4,"a",@progbits
	.align	8
	.align		8
.nv.constant4:
        /*0000*/ 	.dword	_ZN34_INTERNAL_82f32b7e_4_k_cu_10e22c7e4cuda3std3__45__cpo5beginE
	.align		8
        /*0008*/ 	.dword	_ZN34_INTERNAL_82f32b7e_4_k_cu_10e22c7e4cuda3std3__45__cpo3endE
	.align		8
        /*0010*/ 	.dword	_ZN34_INTERNAL_82f32b7e_4_k_cu_10e22c7e4cuda3std3__45__cpo6cbeginE
	.align		8
        /*0018*/ 	.dword	_ZN34_INTERNAL_82f32b7e_4_k_cu_10e22c7e4cuda3std3__45__cpo4cendE
	.align		8
        /*0020*/ 	.dword	_ZN34_INTERNAL_82f32b7e_4_k_cu_10e22c7e4cuda3std3__45__cpo6rbeginE
	.align		8
        /*0028*/ 	.dword	_ZN34_INTERNAL_82f32b7e_4_k_cu_10e22c7e4cuda3std3__45__cpo4rendE
	.align		8
        /*0030*/ 	.dword	_ZN34_INTERNAL_82f32b7e_4_k_cu_10e22c7e4cuda3std3__45__cpo7crbeginE
	.align		8
        /*0038*/ 	.dword	_ZN34_INTERNAL_82f32b7e_4_k_cu_10e22c7e4cuda3std3__45__cpo5crendE
	.align		8
        /*0040*/ 	.dword	_ZN34_INTERNAL_82f32b7e_4_k_cu_10e22c7e4cuda3std3__436_GLOBAL__N__82f32b7e_4_k_cu_10e22c7e6ignoreE
	.align		8
        /*0048*/ 	.dword	_ZN34_INTERNAL_82f32b7e_4_k_cu_10e22c7e4cuda3std3__419piecewise_constructE
	.align		8
        /*0050*/ 	.dword	_ZN34_INTERNAL_82f32b7e_4_k_cu_10e22c7e4cuda3std3__48in_placeE
	.align		8
        /*0058*/ 	.dword	_ZN34_INTERNAL_82f32b7e_4_k_cu_10e22c7e4cuda3std3__420unreachable_sentinelE
	.align		8
        /*0060*/ 	.dword	_ZN34_INTERNAL_82f32b7e_4_k_cu_10e22c7e4cuda3std6ranges3__45__cpo4swapE
	.align		8
        /*0068*/ 	.dword	_ZN34_INTERNAL_82f32b7e_4_k_cu_10e22c7e4cuda3std6ranges3__45__cpo9iter_moveE
	.align		8
        /*0070*/ 	.dword	_ZN34_INTERNAL_82f32b7e_4_k_cu_10e22c7e4cuda3std6ranges3__45__cpo5beginE
	.align		8
        /*0078*/ 	.dword	_ZN34_INTERNAL_82f32b7e_4_k_cu_10e22c7e4cuda3std6ranges3__45__cpo3endE
	.align		8
        /*0080*/ 	.dword	_ZN34_INTERNAL_82f32b7e_4_k_cu_10e22c7e4cuda3std6ranges3__45__cpo6cbeginE
	.align		8
        /*0088*/ 	.dword	_ZN34_INTERNAL_82f32b7e_4_k_cu_10e22c7e4cuda3std6ranges3__45__cpo4cendE
	.align		8
        /*0090*/ 	.dword	_ZN34_INTERNAL_82f32b7e_4_k_cu_10e22c7e4cuda3std6ranges3__45__cpo7advanceE
	.align		8
        /*0098*/ 	.dword	_ZN34_INTERNAL_82f32b7e_4_k_cu_10e22c7e4cuda3std6ranges3__45__cpo9iter_swapE
	.align		8
        /*00a0*/ 	.dword	_ZN34_INTERNAL_82f32b7e_4_k_cu_10e22c7e4cuda3std6ranges3__45__cpo4nextE
	.align		8
        /*00a8*/ 	.dword	_ZN34_INTERNAL_82f32b7e_4_k_cu_10e22c7e4cuda3std6ranges3__45__cpo4prevE
	.align		8
        /*00b0*/ 	.dword	_ZN34_INTERNAL_82f32b7e_4_k_cu_10e22c7e4cuda3std6ranges3__45__cpo4dataE
	.align		8
        /*00b8*/ 	.dword	_ZN34_INTERNAL_82f32b7e_4_k_cu_10e22c7e4cuda3std6ranges3__45__cpo5cdataE
	.align		8
        /*00c0*/ 	.dword	_ZN34_INTERNAL_82f32b7e_4_k_cu_10e22c7e4cuda3std6ranges3__45__cpo4sizeE
	.align		8
        /*00c8*/ 	.dword	_ZN34_INTERNAL_82f32b7e_4_k_cu_10e22c7e4cuda3std6ranges3__45__cpo5ssizeE
	.align		8
        /*00d0*/ 	.dword	_ZN34_INTERNAL_82f32b7e_4_k_cu_10e22c7e4cuda3std6ranges3__45__cpo8distanceE
	.align		8
        /*00d8*/ 	.dword	_ZN34_INTERNAL_82f32b7e_4_k_cu_10e22c7e6thrust24THRUST_300001_SM_1000_NS6system6detail10sequential3seqE
	.align		8
        /*00e0*/ 	.dword	__cudart_i2opi_d
	.align		8
        /*00e8*/ 	.dword	__cudart_sin_cos_coeffs


//--------------------- .text._Z17domain_color_cudaiPh --------------------------
	.section	.text._Z17domain_color_cudaiPh,"ax",@progbits
	.align	128
        .global         _Z17domain_color_cudaiPh
        .type           _Z17domain_color_cudaiPh,@function
        .size           _Z17domain_color_cudaiPh,(.L_x_69 - _Z17domain_color_cudaiPh)
        .other          _Z17domain_color_cudaiPh,@"STO_CUDA_ENTRY STV_DEFAULT"
_Z17domain_color_cudaiPh:
.text._Z17domain_color_cudaiPh:
[----:B------:R-:W0:Y:S01]  /*0000*/  LDC R1, c[0x0][0x37c] ;  /* 0x0000df00ff017b82 */ /* 0x000e220000000800 */
[----:B------:R-:W1:Y:S07]  /*0010*/  S2R R3, SR_TID.X ;  /* 0x0000000000037919 */ /* 0x000e6e0000002100 */
[----:B------:R-:W1:Y:S01]  /*0020*/  S2UR UR4, SR_CTAID.X ;  /* 0x00000000000479c3 */ /* 0x000e620000002500 */
[----:B------:R-:W2:Y:S01]  /*0030*/  LDCU UR5, c[0x0][0x380] ;  /* 0x00007000ff0577ac */ /* 0x000ea20008000800 */
[----:B0-----:R-:W-:-:S06]  /*0040*/  VIADD R1, R1, 0xffffffd8 ;  /* 0xffffffd801017836 */ /* 0x001fcc0000000000 */
[----:B------:R-:W1:Y:S02]  /*0050*/  LDC R2, c[0x0][0x360] ;  /* 0x0000d800ff027b82 */ /* 0x000e640000000800 */
[----:B-1----:R-:W-:-:S05]  /*0060*/  IMAD R2, R2, UR4, R3 ;  /* 0x0000000402027c24 */ /* 0x002fca000f8e0203 */
[----:B--2---:R-:W-:-:S13]  /*0070*/  ISETP.GE.AND P0, PT, R2, UR5, PT ;  /* 0x0000000502007c0c */ /* 0x004fda000bf06270 */
[----:B------:R-:W-:Y:S05]  /*0080*/  @P0 EXIT ;  /* 0x000000000000094d */ /* 0x000fea0003800000 */
[----:B------:R-:W0:Y:S01]  /*0090*/  LDCU.64 UR8, c[0x0][0x358] ;  /* 0x00006b00ff0877ac */ /* 0x000e220008000a00 */
[----:B------:R-:W1:Y:S02]  /*00a0*/  LDCU.64 UR10, c[0x4][0xe8] ;  /* 0x01001d00ff0a77ac */ /* 0x000e640008000a00 */
.L_x_54:
[----:B------:R-:W-:Y:S01]  /*00b0*/  SHF.R.S32.HI R3, RZ, 0x1f, R2 ;  /* 0x0000001fff037819 */ /* 0x000fe20000011402 */
[----:B------:R-:W-:Y:S01]  /*00c0*/  IMAD.MOV.U32 R8, RZ, RZ, -0x46dc5d64 ;  /* 0xb923a29cff087424 */ /* 0x000fe200078e00ff */
[----:B------:R-:W-:Y:S01]  /*00d0*/  UMOV UR4, 0x6ccd0002 ;  /* 0x6ccd000200047882 */ /* 0x000fe20000000000 */
[----:B--2---:R-:W-:Y:S01]  /*00e0*/  IMAD.MOV.U32 R9, RZ, RZ, 0x3fff87fc ;  /* 0x3fff87fcff097424 */ /* 0x004fe200078e00ff */
[----:B------:R-:W-:Y:S01]  /*00f0*/  LEA.HI R3, R3, R2, RZ, 0xd ;  /* 0x0000000203037211 */ /* 0x000fe200078f68ff */
[----:B------:R-:W-:Y:S01]  /*0100*/  IMAD.MOV.U32 R6, RZ, RZ, -0x66666666 ;  /* 0x9999999aff067424 */ /* 0x000fe200078e00ff */
[----:B------:R-:W-:Y:S01]  /*0110*/  UMOV UR5, 0x3f199a66 ;  /* 0x3f199a6600057882 */ /* 0x000fe20000000000 */
[----:B------:R-:W-:Y:S01]  /*0120*/  IMAD.MOV.U32 R7, RZ, RZ, 0x3fd99999 ;  /* 0x3fd99999ff077424 */ /* 0x000fe200078e00ff */
[----:B------:R-:W-:Y:S01]  /*0130*/  SHF.R.S32.HI R10, RZ, 0xd, R3 ;  /* 0x0000000dff0a7819 */ /* 0x000fe20000011403 */
[----:B------:R-:W-:Y:S01]  /*0140*/  IMAD.MOV.U32 R0, RZ, RZ, RZ ;  /* 0x000000ffff007224 */ /* 0x000fe200078e00ff */
[----:B------:R-:W-:-:S02]  /*0150*/  LOP3.LUT R3, R3, 0xffffe000, RZ, 0xc0, !PT ;  /* 0xffffe00003037812 */ /* 0x000fc400078ec0ff */
[----:B------:R-:W2:Y:S03]  /*0160*/  I2F.F64 R20, R10 ;  /* 0x0000000a00147312 */ /* 0x000ea60000201c00 */
[----:B------:R-:W-:-:S05]  /*0170*/  IMAD.IADD R3, R2, 0x1, -R3 ;  /* 0x0000000102037824 */ /* 0x000fca00078e0a03 */
[----:B------:R-:W3:Y:S01]  /*0180*/  I2F.F64 R4, R3 ;  /* 0x0000000300047312 */ /* 0x000ee20000201c00 */
[----:B--2---:R-:W-:Y:S02]  /*0190*/  DFMA R20, R20, -UR4, R8 ;  /* 0x8000000414147c2b */ /* 0x004fe40008000008 */
[----:B---3--:R-:W-:-:S11]  /*01a0*/  DFMA R4, R4, UR4, -R6 ;  /* 0x0000000404047c2b */ /* 0x008fd60008000806 */
.L_x_30:
[----:B------:R-:W-:Y:S01]  /*01b0*/  DADD R10, -RZ, |R20| ;  /* 0x00000000ff0a7229 */ /* 0x000fe20000000514 */
[----:B------:R-:W-:Y:S01]  /*01c0*/  IMAD.MOV.U32 R6, RZ, RZ, 0x1 ;  /* 0x00000001ff067424 */ /* 0x000fe200078e00ff */
[--C-:B------:R-:W-:Y:S01]  /*01d0*/  DADD R12, -RZ, |R4|.reuse ;  /* 0x00000000ff0c7229 */ /* 0x100fe20000000504 */
[----:B------:R-:W-:Y:S01]  /*01e0*/  VIADD R0, R0, 0x1 ;  /* 0x0000000100007836 */ /* 0x000fe20000000000 */
[----:B------:R-:W-:Y:S01]  /*01f0*/  DSETP.GT.AND P1, PT, |R20|, |R4|, PT ;  /* 0x400000041400722a */ /* 0x000fe20003f24200 */
[----:B------:R-:W-:Y:S03]  /*0200*/  BSSY.RECONVERGENT B0, `(.L_x_0) ;  /* 0x000001b000007945 */ /* 0x000fe60003800200 */
[----:B------:R-:W-:-:S04]  /*0210*/  ISETP.NE.AND P2, PT, R0, 0x16, PT ;  /* 0x000000160000780c */ /* 0x000fc80003f45270 */
[----:B------:R-:W-:Y:S02]  /*0220*/  FSEL R19, R11, R13, P1 ;  /* 0x0000000d0b137208 */ /* 0x000fe40000800000 */
[----:B------:R-:W-:Y:S02]  /*0230*/  FSEL R18, R10, R12, P1 ;  /* 0x0000000c0a127208 */ /* 0x000fe40000800000 */
[----:B------:R-:W2:Y:S01]  /*0240*/  MUFU.RCP64H R7, R19 ;  /* 0x0000001300077308 */ /* 0x000ea20000001800 */
[----:B------:R-:W-:Y:S02]  /*0250*/  FSEL R12, R12, R10, P1 ;  /* 0x0000000a0c0c7208 */ /* 0x000fe40000800000 */
[----:B------:R-:W-:-:S04]  /*0260*/  FSEL R13, R13, R11, P1 ;  /* 0x0000000b0d0d7208 */ /* 0x000fc80000800000 */
[----:B------:R-:W-:Y:S01]  /*0270*/  FSETP.GEU.AND P3, PT, |R13|, 6.5827683646048100446e-37, PT ;  /* 0x036000000d00780b */ /* 0x000fe20003f6e200 */
[----:B--2---:R-:W-:-:S08]  /*0280*/  DFMA R8, -R18, R6, 1 ;  /* 0x3ff000001208742b */ /* 0x004fd00000000106 */
[----:B------:R-:W-:-:S08]  /*0290*/  DFMA R8, R8, R8, R8 ;  /* 0x000000080808722b */ /* 0x000fd00000000008 */
[----:B------:R-:W-:-:S08]  /*02a0*/  DFMA R8, R6, R8, R6 ;  /* 0x000000080608722b */ /* 0x000fd00000000006 */
[----:B------:R-:W-:-:S08]  /*02b0*/  DFMA R6, -R18, R8, 1 ;  /* 0x3ff000001206742b */ /* 0x000fd00000000108 */
[----:B------:R-:W-:-:S08]  /*02c0*/  DFMA R6, R8, R6, R8 ;  /* 0x000000060806722b */ /* 0x000fd00000000008 */
[----:B------:R-:W-:-:S08]  /*02d0*/  DMUL R8, R6, R12 ;  /* 0x0000000c06087228 */ /* 0x000fd00000000000 */
[----:B------:R-:W-:-:S08]  /*02e0*/  DFMA R10, -R18, R8, R12 ;  /* 0x00000008120a722b */ /* 0x000fd0000000010c */
[----:B------:R-:W-:-:S10]  /*02f0*/  DFMA R6, R6, R10, R8 ;  /* 0x0000000a0606722b */ /* 0x000fd40000000008 */
[----:B------:R-:W-:-:S05]  /*0300*/  FFMA R3, RZ, R19, R7 ;  /* 0x00000013ff037223 */ /* 0x000fca0000000007 */
[----:B------:R-:W-:-:S13]  /*0310*/  FSETP.GT.AND P0, PT, |R3|, 1.469367938527859385e-39, PT ;  /* 0x001000000300780b */ /* 0x000fda0003f04200 */
[----:B------:R-:W-:Y:S05]  /*0320*/  @P0 BRA P3, `(.L_x_1) ;  /* 0x0000000000200947 */ /* 0x000fea0001800000 */
[----:B------:R-:W-:Y:S01]  /*0330*/  IMAD.MOV.U32 R9, RZ, RZ, R13 ;  /* 0x000000ffff097224 */ /* 0x000fe200078e000d */
[----:B------:R-:W-:Y:S01]  /*0340*/  MOV R3, 0x390 ;  /* 0x0000039000037802 */ /* 0x000fe20000000f00 */
[----:B------:R-:W-:Y:S02]  /*0350*/  IMAD.MOV.U32 R8, RZ, RZ, R12 ;  /* 0x000000ffff087224 */ /* 0x000fe400078e000c */
[----:B------:R-:W-:Y:S02]  /*0360*/  IMAD.MOV.U32 R10, RZ, RZ, R18 ;  /* 0x000000ffff0a7224 */ /* 0x000fe400078e0012 */
[----:B------:R-:W-:-:S07]  /*0370*/  IMAD.MOV.U32 R13, RZ, RZ, R19 ;  /* 0x000000ffff0d7224 */ /* 0x000fce00078e0013 */
[----:B01----:R-:W-:Y:S05]  /*0380*/  CALL.REL.NOINC `($__internal_0_$__cuda_sm20_div_rn_f64_full) ;  /* 0x0000004400647944 */ /* 0x003fea0003c00000 */
[----:B------:R-:W-:Y:S02]  /*0390*/  IMAD.MOV.U32 R6, RZ, RZ, R8 ;  /* 0x000000ffff067224 */ /* 0x000fe400078e0008 */
[----:B------:R-:W-:-:S07]  /*03a0*/  IMAD.MOV.U32 R7, RZ, RZ, R9 ;  /* 0x000000ffff077224 */ /* 0x000fce00078e0009 */
.L_x_1:
[----:B01----:R-:W-:Y:S05]  /*03b0*/  BSYNC.RECONVERGENT B0 ;  /* 0x0000000000007941 */ /* 0x003fea0003800200 */
.L_x_0:
[----:B------:R-:W-:Y:S01]  /*03c0*/  DMUL R8, R6, R6 ;  /* 0x0000000606087228 */ /* 0x000fe20000000000 */
[----:B------:R-:W-:Y:S01]  /*03d0*/  IMAD.MOV.U32 R10, RZ, RZ, -0x2449a4b7 ;  /* 0xdbb65b49ff0a7424 */ /* 0x000fe200078e00ff */
[----:B------:R-:W-:Y:S01]  /*03e0*/  UMOV UR4, 0x2a25ff7e ;  /* 0x2a25ff7e00047882 */ /* 0x000fe20000000000 */
[----:B------:R-:W-:Y:S01]  /*03f0*/  IMAD.MOV.U32 R11, RZ, RZ, 0x3f2d3b63 ;  /* 0x3f2d3b63ff0b7424 */ /* 0x000fe200078e00ff */
[----:B------:R-:W-:Y:S01]  /*0400*/  UMOV UR5, 0x3ef53e1d ;  /* 0x3ef53e1d00057882 */ /* 0x000fe20000000000 */
[----:B------:R-:W-:Y:S01]  /*0410*/  ISETP.GE.AND P3, PT, R5, RZ, PT ;  /* 0x000000ff0500720c */ /* 0x000fe20003f66270 */
[----:B------:R-:W-:Y:S01]  /*0420*/  @!P1 IMAD.MOV.U32 R12, RZ, RZ, 0x54442d18 ;  /* 0x54442d18ff0c9424 */ /* 0x000fe200078e00ff */
[----:B------:R-:W-:Y:S01]  /*0430*/  DSETP.NEU.AND P4, PT, R18, RZ, PT ;  /* 0x000000ff1200722a */ /* 0x000fe20003f8d000 */
[----:B------:R-:W-:Y:S01]  /*0440*/  @!P1 IMAD.MOV.U32 R13, RZ, RZ, 0x400921fb ;  /* 0x400921fbff0d9424 */ /* 0x000fe200078e00ff */
[C---:B------:R-:W-:Y:S01]  /*0450*/  DFMA R10, R8.reuse, -UR4, R10 ;  /* 0x80000004080a7c2b */ /* 0x040fe2000800000a */
[----:B------:R-:W-:Y:S01]  /*0460*/  UMOV UR4, 0x8dde082e ;  /* 0x8dde082e00047882 */ /* 0x000fe20000000000 */
[----:B------:R-:W-:Y:S01]  /*0470*/  UMOV UR5, 0x3f531278 ;  /* 0x3f53127800057882 */ /* 0x000fe20000000000 */
[----:B------:R-:W-:Y:S01]  /*0480*/  @P1 PLOP3.LUT P0, PT, P3, PT, PT, 0x80, 0x8 ;  /* 0x000000000008181c */ /* 0x000fe20001f0f070 */
[----:B------:R-:W-:Y:S04]  /*0490*/  BSSY.RECONVERGENT B0, `(.L_x_2) ;  /* 0x000028b000007945 */ /* 0x000fe80003800200 */
[----:B------:R-:W-:Y:S01]  /*04a0*/  DFMA R10, R8, R10, -UR4 ;  /* 0x80000004080a7e2b */ /* 0x000fe2000800000a */
[----:B------:R-:W-:Y:S01]  /*04b0*/  UMOV UR4, 0xc8249315 ;  /* 0xc824931500047882 */ /* 0x000fe20000000000 */
[----:B------:R-:W-:-:S02]  /*04c0*/  UMOV UR5, 0x3f6f9690 ;  /* 0x3f6f969000057882 */ /* 0x000fc40000000000 */
[----:B------:R-:W-:-:S04]  /*04d0*/  @P4 IMAD.MOV.U32 R3, RZ, RZ, 0x7f3321d2 ;  /* 0x7f3321d2ff034424 */ /* 0x000fc800078e00ff */
[----:B------:R-:W-:Y:S01]  /*04e0*/  DFMA R10, R8, R10, UR4 ;  /* 0x00000004080a7e2b */ /* 0x000fe2000800000a */
[----:B------:R-:W-:Y:S01]  /*04f0*/  UMOV UR4, 0xabc7cf0d ;  /* 0xabc7cf0d00047882 */ /* 0x000fe20000000000 */
[----:B------:R-:W-:-:S06]  /*0500*/  UMOV UR5, 0x3f82cf5a ;  /* 0x3f82cf5a00057882 */ /* 0x000fcc0000000000 */
[----:B------:R-:W-:Y:S01]  /*0510*/  DFMA R10, R8, R10, -UR4 ;  /* 0x80000004080a7e2b */ /* 0x000fe2000800000a */
[----:B------:R-:W-:Y:S01]  /*0520*/  UMOV UR4, 0xb2a3bfde ;  /* 0xb2a3bfde00047882 */ /* 0x000fe20000000000 */
[----:B------:R-:W-:-:S06]  /*0530*/  UMOV UR5, 0x3f9162b0 ;  /* 0x3f9162b000057882 */ /* 0x000fcc0000000000 */
        /* <DEDUP_REMOVED lines=39> */
[----:B------:R-:W-:-:S08]  /*07b0*/  DFMA R10, R8, R10, -UR4 ;  /* 0x80000004080a7e2b */ /* 0x000fd0000800000a */
[----:B------:R-:W-:-:S08]  /*07c0*/  DMUL R10, R8, R10 ;  /* 0x0000000a080a7228 */ /* 0x000fd00000000000 */
[----:B------:R-:W-:Y:S01]  /*07d0*/  DFMA R14, R10, R6, R6 ;  /* 0x000000060a0e722b */ /* 0x000fe20000000006 */
[----:B------:R-:W-:Y:S02]  /*07e0*/  @P1 IMAD.MOV.U32 R10, RZ, RZ, 0x54442d18 ;  /* 0x54442d18ff0a1424 */ /* 0x000fe400078e00ff */
[----:B------:R-:W-:-:S05]  /*07f0*/  @P1 IMAD.MOV.U32 R11, RZ, RZ, 0x3ff921fb ;  /* 0x3ff921fbff0b1424 */ /* 0x000fca00078e00ff */
[----:B------:R-:W-:-:S10]  /*0800*/  @P1 DADD R6, -RZ, -R14 ;  /* 0x00000000ff061229 */ /* 0x000fd4000000090e */
[----:B------:R-:W-:Y:S02]  /*0810*/  @P1 FSEL R8, R14, R6, !P0 ;  /* 0x000000060e081208 */ /* 0x000fe40004000000 */
[----:B------:R-:W-:Y:S01]  /*0820*/  @P1 FSEL R9, R15, R7, !P0 ;  /* 0x000000070f091208 */ /* 0x000fe20004000000 */
[----:B------:R-:W-:Y:S01]  /*0830*/  @!P1 DADD R6, -R14, R12 ;  /* 0x000000000e069229 */ /* 0x000fe2000000010c */
[----:B------:R-:W-:-:S04]  /*0840*/  @!P1 PLOP3.LUT P0, PT, P3, PT, PT, 0x80, 0x8 ;  /* 0x000000000008981c */ /* 0x000fc80001f0f070 */
[----:B------:R-:W-:Y:S01]  /*0850*/  @P1 DADD R8, R8, R10 ;  /* 0x0000000008081229 */ /* 0x000fe2000000000a */
[----:B------:R-:W-:Y:S01]  /*0860*/  @P4 FSEL R3, R3, 3.37028055040000000000e+12, !P0 ;  /* 0x54442d1803034808 */ /* 0x000fe20004000000 */
[----:B------:R-:W-:Y:S01]  /*0870*/  @P4 IMAD.MOV.U32 R11, RZ, RZ, 0x4002d97c ;  /* 0x4002d97cff0b4424 */ /* 0x000fe200078e00ff */
[----:B------:R-:W-:Y:S02]  /*0880*/  @!P4 FSEL R19, RZ, 2.1426990032196044922, P0 ;  /* 0x400921fbff13c808 */ /* 0x000fe40000000000 */
[----:B------:R-:W-:Y:S02]  /*0890*/  @!P4 FSEL R18, RZ, 3.37028055040000000000e+12, P0 ;  /* 0x54442d18ff12c808 */ /* 0x000fe40000000000 */
[----:B------:R-:W-:Y:S02]  /*08a0*/  @!P1 FSEL R8, R6, R14, !P0 ;  /* 0x0000000e06089208 */ /* 0x000fe40004000000 */
[----:B------:R-:W-:Y:S01]  /*08b0*/  @!P1 FSEL R9, R7, R15, !P0 ;  /* 0x0000000f07099208 */ /* 0x000fe20004000000 */
[----:B------:R-:W-:Y:S01]  /*08c0*/  @P4 DSETP.NEU.AND P1, PT, |R4|, |R20|, PT ;  /* 0x400000140400422a */ /* 0x000fe20003f2d200 */
[----:B------:R-:W-:Y:S01]  /*08d0*/  @P4 FSEL R11, R11, 1.8213495016098022461, !P0 ;  /* 0x3fe921fb0b0b4808 */ /* 0x000fe20004000000 */
[----:B------:R-:W-:-:S04]  /*08e0*/  DADD R6, |R20|, |R4| ;  /* 0x0000000014067229 */ /* 0x000fc80000000604 */
[----:B------:R-:W-:Y:S02]  /*08f0*/  @P4 FSEL R3, R3, R8, !P1 ;  /* 0x0000000803034208 */ /* 0x000fe40004800000 */
[----:B------:R-:W-:Y:S02]  /*0900*/  @P4 FSEL R8, R11, R9, !P1 ;  /* 0x000000090b084208 */ /* 0x000fe40004800000 */
[----:B------:R-:W-:Y:S01]  /*0910*/  LOP3.LUT R9, R21, 0x7fffffff, RZ, 0xc0, !PT ;  /* 0x7fffffff15097812 */ /* 0x000fe200078ec0ff */
[----:B------:R-:W-:Y:S01]  /*0920*/  DSETP.NAN.AND P0, PT, R6, R6, PT ;  /* 0x000000060600722a */ /* 0x000fe20003f08000 */
[----:B------:R-:W-:Y:S02]  /*0930*/  @P4 IMAD.MOV.U32 R18, RZ, RZ, R3 ;  /* 0x000000ffff124224 */ /* 0x000fe400078e0003 */
[----:B------:R-:W-:Y:S01]  /*0940*/  LOP3.LUT P1, RZ, R9, R20, RZ, 0xfc, !PT ;  /* 0x0000001409ff7212 */ /* 0x000fe2000782fcff */
[----:B------:R-:W-:Y:S02]  /*0950*/  @P4 IMAD.MOV.U32 R19, RZ, RZ, R8 ;  /* 0x000000ffff134224 */ /* 0x000fe400078e0008 */
[----:B------:R-:W-:-:S03]  /*0960*/  FSEL R18, R6, R18, P0 ;  /* 0x0000001206127208 */ /* 0x000fc60000000000 */
[----:B------:R-:W-:-:S04]  /*0970*/  LOP3.LUT R3, R19, 0x80000000, R21, 0xb8, !PT ;  /* 0x8000000013037812 */ /* 0x000fc800078eb815 */
[----:B------:R-:W-:-:S03]  /*0980*/  FSEL R19, R7, R3, P0 ;  /* 0x0000000307137208 */ /* 0x000fc60000000000 */
[----:B------:R-:W-:Y:S05]  /*0990*/  @P1 BRA `(.L_x_3) ;  /* 0x0000000000f01947 */ /* 0x000fea0003800000 */
[----:B------:R-:W-:Y:S01]  /*09a0*/  IMAD.MOV.U32 R6, RZ, RZ, 0x652b82fe ;  /* 0x652b82feff067424 */ /* 0x000fe200078e00ff */
[----:B------:R-:W-:Y:S01]  /*09b0*/  UMOV UR4, 0xfefa39ef ;  /* 0xfefa39ef00047882 */ /* 0x000fe20000000000 */
[----:B------:R-:W-:Y:S01]  /*09c0*/  IMAD.MOV.U32 R7, RZ, RZ, 0x3ff71547 ;  /* 0x3ff71547ff077424 */ /* 0x000fe200078e00ff */
[----:B------:R-:W-:Y:S01]  /*09d0*/  UMOV UR5, 0x3fe62e42 ;  /* 0x3fe62e4200057882 */ /* 0x000fe20000000000 */
[----:B------:R-:W-:-:S04]  /*09e0*/  FSETP.GEU.AND P0, PT, |R5|, 4.1917929649353027344, PT ;  /* 0x4086232b0500780b */ /* 0x000fc80003f0e200 */
[----:B------:R-:W-:-:S08]  /*09f0*/  DFMA R6, R4, R6, 6.75539944105574400000e+15 ;  /* 0x433800000406742b */ /* 0x000fd00000000006 */
[----:B------:R-:W-:-:S08]  /*0a00*/  DADD R8, R6, -6.75539944105574400000e+15 ;  /* 0xc338000006087429 */ /* 0x000fd00000000000 */
[----:B------:R-:W-:Y:S01]  /*0a10*/  DFMA R10, R8, -UR4, R4 ;  /* 0x80000004080a7c2b */ /* 0x000fe20008000004 */
[----:B------:R-:W-:Y:S01]  /*0a20*/  UMOV UR4, 0x3b39803f ;  /* 0x3b39803f00047882 */ /* 0x000fe20000000000 */
[----:B------:R-:W-:-:S06]  /*0a30*/  UMOV UR5, 0x3c7abc9e ;  /* 0x3c7abc9e00057882 */ /* 0x000fcc0000000000 */
[----:B------:R-:W-:Y:S01]  /*0a40*/  DFMA R8, R8, -UR4, R10 ;  /* 0x8000000408087c2b */ /* 0x000fe2000800000a */
[----:B------:R-:W-:Y:S01]  /*0a50*/  UMOV UR4, 0x69ce2bdf ;  /* 0x69ce2bdf00047882 */ /* 0x000fe20000000000 */
[----:B------:R-:W-:Y:S01]  /*0a60*/  IMAD.MOV.U32 R10, RZ, RZ, -0x35dec16 ;  /* 0xfca213eaff0a7424 */ /* 0x000fe200078e00ff */
[----:B------:R-:W-:Y:S01]  /*0a70*/  UMOV UR5, 0x3e5ade15 ;  /* 0x3e5ade1500057882 */ /* 0x000fe20000000000 */
[----:B------:R-:W-:-:S06]  /*0a80*/  IMAD.MOV.U32 R11, RZ, RZ, 0x3e928af3 ;  /* 0x3e928af3ff0b7424 */ /* 0x000fcc00078e00ff */
[----:B------:R-:W-:Y:S01]  /*0a90*/  DFMA R10, R8, UR4, R10 ;  /* 0x00000004080a7c2b */ /* 0x000fe2000800000a */
[----:B------:R-:W-:Y:S01]  /*0aa0*/  UMOV UR4, 0x62401315 ;  /* 0x6240131500047882 */ /* 0x000fe20000000000 */
[----:B------:R-:W-:-:S06]  /*0ab0*/  UMOV UR5, 0x3ec71dee ;  /* 0x3ec71dee00057882 */ /* 0x000fcc0000000000 */
[----:B------:R-:W-:Y:S01]  /*0ac0*/  DFMA R10, R8, R10, UR4 ;  /* 0x00000004080a7e2b */ /* 0x000fe2000800000a */
        /* <DEDUP_REMOVED lines=20> */
[----:B------:R-:W-:-:S08]  /*0c10*/  DFMA R10, R8, R10, UR4 ;  /* 0x00000004080a7e2b */ /* 0x000fd0000800000a */
[----:B------:R-:W-:-:S08]  /*0c20*/  DFMA R10, R8, R10, 1 ;  /* 0x3ff00000080a742b */ /* 0x000fd0000000000a */
[----:B------:R-:W-:-:S10]  /*0c30*/  DFMA R10, R8, R10, 1 ;  /* 0x3ff00000080a742b */ /* 0x000fd4000000000a */
[----:B------:R-:W-:Y:S02]  /*0c40*/  IMAD R23, R6, 0x100000, R11 ;  /* 0x0010000006177824 */ /* 0x000fe400078e020b */
[----:B------:R-:W-:Y:S01]  /*0c50*/  IMAD.MOV.U32 R22, RZ, RZ, R10 ;  /* 0x000000ffff167224 */ /* 0x000fe200078e000a */
[----:B------:R-:W-:Y:S06]  /*0c60*/  @!P0 BRA `(.L_x_4) ;  /* 0x0000002000348947 */ /* 0x000fec0003800000 */
[----:B------:R-:W-:Y:S01]  /*0c70*/  FSETP.GEU.AND P1, PT, |R5|, 4.2275390625, PT ;  /* 0x408748000500780b */ /* 0x000fe20003f2e200 */
[C---:B------:R-:W-:Y:S02]  /*0c80*/  DADD R8, R4.reuse, +INF ;  /* 0x7ff0000004087429 */ /* 0x040fe40000000000 */
[----:B------:R-:W-:-:S08]  /*0c90*/  DSETP.GEU.AND P0, PT, R4, RZ, PT ;  /* 0x000000ff0400722a */ /* 0x000fd00003f0e000 */
[----:B------:R-:W-:Y:S02]  /*0ca0*/  FSEL R22, R8, RZ, P0 ;  /* 0x000000ff08167208 */ /* 0x000fe40000000000 */
[----:B------:R-:W-:Y:S01]  /*0cb0*/  FSEL R23, R9, RZ, P0 ;  /* 0x000000ff09177208 */ /* 0x000fe20000000000 */
[----:B------:R-:W-:Y:S06]  /*0cc0*/  @P1 BRA `(.L_x_4) ;  /* 0x00000020001c1947 */ /* 0x000fec0003800000 */
[----:B------:R-:W-:Y:S01]  /*0cd0*/  LEA.HI R3, R6, R6, RZ, 0x1 ;  /* 0x0000000606037211 */ /* 0x000fe200078f08ff */
[----:B------:R-:W-:-:S03]  /*0ce0*/  IMAD.MOV.U32 R22, RZ, RZ, R10 ;  /* 0x000000ffff167224 */ /* 0x000fc600078e000a */
[----:B------:R-:W-:-:S05]  /*0cf0*/  SHF.R.S32.HI R3, RZ, 0x1, R3 ;  /* 0x00000001ff037819 */ /* 0x000fca0000011403 */
[----:B------:R-:W-:Y:S02]  /*0d00*/  IMAD.IADD R4, R6, 0x1, -R3 ;  /* 0x0000000106047824 */ /* 0x000fe400078e0a03 */
[----:B------:R-:W-:-:S03]  /*0d10*/  IMAD R23, R3, 0x100000, R11 ;  /* 0x0010000003177824 */ /* 0x000fc600078e020b */
[----:B------:R-:W-:Y:S01]  /*0d20*/  LEA R5, R4, 0x3ff00000, 0x14 ;  /* 0x3ff0000004057811 */ /* 0x000fe200078ea0ff */
[----:B------:R-:W-:-:S06]  /*0d30*/  IMAD.MOV.U32 R4, RZ, RZ, RZ ;  /* 0x000000ffff047224 */ /* 0x000fcc00078e00ff */
[----:B------:R-:W-:Y:S01]  /*0d40*/  DMUL R22, R22, R4 ;  /* 0x0000000416167228 */ /* 0x000fe20000000000 */
[----:B------:R-:W-:Y:S10]  /*0d50*/  BRA `(.L_x_4) ;  /* 0x0000001c00f87947 */ /* 0x000ff40003800000 */
.L_x_3:
[----:B------:R-:W-:-:S04]  /*0d60*/  LOP3.LUT R3, R5, 0x7fffffff, RZ, 0xc0, !PT ;  /* 0x7fffffff05037812 */ /* 0x000fc800078ec0ff */
[----:B------:R-:W-:-:S13]  /*0d70*/  LOP3.LUT P0, RZ, R3, R4, RZ, 0xfc, !PT ;  /* 0x0000000403ff7212 */ /* 0x000fda000780fcff */
[----:B------:R-:W-:Y:S05]  /*0d80*/  @P0 BRA `(.L_x_5) ;  /* 0x0000000400c80947 */ /* 0x000fea0003800000 */
[----:B------:R-:W-:Y:S01]  /*0d90*/  DSETP.NEU.AND P0, PT, |R20|, +INF , PT ;  /* 0x7ff000001400742a */ /* 0x000fe20003f0d200 */
[----:B------:R-:W-:-:S13]  /*0da0*/  BSSY.RECONVERGENT B1, `(.L_x_6) ;  /* 0x000001c000017945 */ /* 0x000fda0003800200 */
[----:B------:R-:W-:Y:S01]  /*0db0*/  @!P0 DMUL R28, RZ, R20 ;  /* 0x00000014ff1c8228 */ /* 0x000fe20000000000 */
[----:B------:R-:W-:Y:S01]  /*0dc0*/  @!P0 IMAD.MOV.U32 R3, RZ, RZ, 0x1 ;  /* 0x00000001ff038424 */ /* 0x000fe200078e00ff */
[----:B------:R-:W-:Y:S09]  /*0dd0*/  @!P0 BRA `(.L_x_7) ;  /* 0x0000000000608947 */ /* 0x000ff20003800000 */
[----:B------:R-:W-:Y:S01]  /*0de0*/  UMOV UR4, 0x6dc9c883 ;  /* 0x6dc9c88300047882 */ /* 0x000fe20000000000 */
[----:B------:R-:W-:Y:S01]  /*0df0*/  UMOV UR5, 0x3fe45f30 ;  /* 0x3fe45f3000057882 */ /* 0x000fe20000000000 */
[C---:B------:R-:W-:Y:S01]  /*0e00*/  DSETP.GE.AND P0, PT, |R20|.reuse, 2.14748364800000000000e+09, PT ;  /* 0x41e000001400742a */ /* 0x040fe20003f06200 */
[----:B------:R-:W-:Y:S01]  /*0e10*/  BSSY.RECONVERGENT B2, `(.L_x_8) ;  /* 0x0000013000027945 */ /* 0x000fe20003800200 */
[----:B------:R-:W-:Y:S01]  /*0e20*/  DMUL R4, R20, UR4 ;  /* 0x0000000414047c28 */ /* 0x000fe20008000000 */
[----:B------:R-:W-:Y:S01]  /*0e30*/  UMOV UR4, 0x54442d18 ;  /* 0x54442d1800047882 */ /* 0x000fe20000000000 */
[----:B------:R-:W-:-:S04]  /*0e40*/  UMOV UR5, 0x3ff921fb ;  /* 0x3ff921fb00057882 */ /* 0x000fc80000000000 */
[----:B------:R-:W0:Y:S08]  /*0e50*/  F2I.F64 R3, R4 ;  /* 0x0000000400037311 */ /* 0x000e300000301100 */
[----:B0-----:R-:W0:Y:S02]  /*0e60*/  I2F.F64 R28, R3 ;  /* 0x00000003001c7312 */ /* 0x001e240000201c00 */
[----:B0-----:R-:W-:Y:S01]  /*0e70*/  DFMA R6, R28, -UR4, R20 ;  /* 0x800000041c067c2b */ /* 0x001fe20008000014 */
[----:B------:R-:W-:Y:S01]  /*0e80*/  UMOV UR4, 0x33145c00 ;  /* 0x33145c0000047882 */ /* 0x000fe20000000000 */
[----:B------:R-:W-:-:S06]  /*0e90*/  UMOV UR5, 0x3c91a626 ;  /* 0x3c91a62600057882 */ /* 0x000fcc0000000000 */
[----:B------:R-:W-:Y:S01]  /*0ea0*/  DFMA R6, R28, -UR4, R6 ;  /* 0x800000041c067c2b */ /* 0x000fe20008000006 */
[----:B------:R-:W-:Y:S01]  /*0eb0*/  UMOV UR4, 0x252049c0 ;  /* 0x252049c000047882 */ /* 0x000fe20000000000 */
[----:B------:R-:W-:-:S06]  /*0ec0*/  UMOV UR5, 0x397b839a ;  /* 0x397b839a00057882 */ /* 0x000fcc0000000000 */
[----:B------:R-:W-:Y:S01]  /*0ed0*/  DFMA R28, R28, -UR4, R6 ;  /* 0x800000041c1c7c2b */ /* 0x000fe20008000006 */
[----:B------:R-:W-:Y:S10]  /*0ee0*/  @!P0 BRA `(.L_x_9) ;  /* 0x0000000000148947 */ /* 0x000ff40003800000 */
[----:B------:R-:W-:Y:S01]  /*0ef0*/  IMAD.MOV.U32 R5, RZ, RZ, R20 ;  /* 0x000000ffff057224 */ /* 0x000fe200078e0014 */
[----:B------:R-:W-:Y:S01]  /*0f00*/  MOV R26, 0xf30 ;  /* 0x00000f30001a7802 */ /* 0x000fe20000000f00 */
[----:B------:R-:W-:-:S07]  /*0f10*/  IMAD.MOV.U32 R27, RZ, RZ, R21 ;  /* 0x000000ffff1b7224 */ /* 0x000fce00078e0015 */
[----:B------:R-:W-:Y:S05]  /*0f20*/  CALL.REL.NOINC `($_Z17domain_color_cudaiPh$__internal_trig_reduction_slowpathd) ;  /* 0x0000003c00f07944 */ /* 0x000fea0003c00000 */
[----:B------:R-:W-:-:S07]  /*0f30*/  IMAD.MOV.U32 R3, RZ, RZ, R4 ;  /* 0x000000ffff037224 */ /* 0x000fce00078e0004 */
.L_x_9:
[----:B------:R-:W-:Y:S05]  /*0f40*/  BSYNC.RECONVERGENT B2 ;  /* 0x0000000000027941 */ /* 0x000fea0003800200 */
.L_x_8:
[----:B------:R-:W-:-:S07]  /*0f50*/  VIADD R3, R3, 0x1 ;  /* 0x0000000103037836 */ /* 0x000fce0000000000 */
.L_x_7:
[----:B------:R-:W-:Y:S05]  /*0f60*/  BSYNC.RECONVERGENT B1 ;  /* 0x0000000000017941 */ /* 0x000fea0003800200 */
.L_x_6:
[----:B------:R-:W-:-:S05]  /*0f70*/  IMAD.SHL.U32 R4, R3, 0x40, RZ ;  /* 0x0000004003047824 */ /* 0x000fca00078e00ff */
[----:B------:R-:W-:-:S04]  /*0f80*/  LOP3.LUT R4, R4, 0x40, RZ, 0xc0, !PT ;  /* 0x0000004004047812 */ /* 0x000fc800078ec0ff */
[----:B------:R-:W-:-:S05]  /*0f90*/  IADD3 R24, P0, PT, R4, UR10, RZ ;  /* 0x0000000a04187c10 */ /* 0x000fca000ff1e0ff */
[----:B------:R-:W-:-:S05]  /*0fa0*/  IMAD.X R25, RZ, RZ, UR11, P0 ;  /* 0x0000000bff197e24 */ /* 0x000fca00080e06ff */
[----:B------:R-:W2:Y:S04]  /*0fb0*/  LDG.E.128.CONSTANT R4, desc[UR8][R24.64] ;  /* 0x0000000818047981 */ /* 0x000ea8000c1e9d00 */
[----:B------:R-:W3:Y:S04]  /*0fc0*/  LDG.E.128.CONSTANT R8, desc[UR8][R24.64+0x10] ;  /* 0x0000100818087981 */ /* 0x000ee8000c1e9d00 */
[----:B------:R-:W4:Y:S01]  /*0fd0*/  LDG.E.128.CONSTANT R12, desc[UR8][R24.64+0x20] ;  /* 0x00002008180c7981 */ /* 0x000f22000c1e9d00 */
[----:B------:R-:W-:Y:S01]  /*0fe0*/  LOP3.LUT R16, R3, 0x1, RZ, 0xc0, !PT ;  /* 0x0000000103107812 */ /* 0x000fe200078ec0ff */
[----:B------:R-:W-:Y:S01]  /*0ff0*/  IMAD.MOV.U32 R22, RZ, RZ, 0x20fd8164 ;  /* 0x20fd8164ff167424 */ /* 0x000fe200078e00ff */
[----:B------:R-:W-:Y:S01]  /*1000*/  DSETP.NEU.AND P1, PT, |R20|, +INF , PT ;  /* 0x7ff000001400742a */ /* 0x000fe20003f2d200 */
[----:B------:R-:W-:Y:S01]  /*1010*/  IMAD.MOV.U32 R23, RZ, RZ, 0x3da8ff83 ;  /* 0x3da8ff83ff177424 */ /* 0x000fe200078e00ff */
[----:B------:R-:W-:Y:S01]  /*1020*/  ISETP.NE.U32.AND P0, PT, R16, 0x1, PT ;  /* 0x000000011000780c */ /* 0x000fe20003f05070 */
[----:B------:R-:W-:Y:S01]  /*1030*/  DMUL R16, R28, R28 ;  /* 0x0000001c1c107228 */ /* 0x000fe20000000000 */
[----:B------:R-:W-:Y:S02]  /*1040*/  BSSY.RECONVERGENT B1, `(.L_x_10) ;  /* 0x0000029000017945 */ /* 0x000fe40003800200 */
[----:B------:R-:W-:-:S02]  /*1050*/  FSEL R22, R22, -8.06006814911005101289e+34, !P0 ;  /* 0xf9785eba16167808 */ /* 0x000fc40004000000 */
[----:B------:R-:W-:-:S06]  /*1060*/  FSEL R23, -R23, 0.11223486810922622681, !P0 ;  /* 0x3de5db6517177808 */ /* 0x000fcc0004000100 */
[----:B--2---:R-:W-:-:S08]  /*1070*/  DFMA R4, R16, R22, R4 ;  /* 0x000000161004722b */ /* 0x004fd00000000004 */
[----:B------:R-:W-:-:S08]  /*1080*/  DFMA R4, R16, R4, R6 ;  /* 0x000000041004722b */ /* 0x000fd00000000006 */
[----:B---3--:R-:W-:-:S08]  /*1090*/  DFMA R4, R16, R4, R8 ;  /* 0x000000041004722b */ /* 0x008fd00000000008 */
[----:B------:R-:W-:-:S08]  /*10a0*/  DFMA R4, R16, R4, R10 ;  /* 0x000000041004722b */ /* 0x000fd0000000000a */
[----:B----4-:R-:W-:-:S08]  /*10b0*/  DFMA R4, R16, R4, R12 ;  /* 0x000000041004722b */ /* 0x010fd0000000000c */
[----:B------:R-:W-:-:S08]  /*10c0*/  DFMA R4, R16, R4, R14 ;  /* 0x000000041004722b */ /* 0x000fd0000000000e */
[----:B------:R-:W-:Y:S02]  /*10d0*/  DFMA R28, R4, R28, R28 ;  /* 0x0000001c041c722b */ /* 0x000fe4000000001c */
[----:B------:R-:W-:-:S10]  /*10e0*/  DFMA R4, R16, R4, 1 ;  /* 0x3ff000001004742b */ /* 0x000fd40000000004 */
[----:B------:R-:W-:Y:S02]  /*10f0*/  FSEL R6, R4, R28, !P0 ;  /* 0x0000001c04067208 */ /* 0x000fe40004000000 */
[----:B------:R-:W-:Y:S01]  /*1100*/  FSEL R7, R5, R29, !P0 ;  /* 0x0000001d05077208 */ /* 0x000fe20004000000 */
[----:B------:R-:W-:Y:S01]  /*1110*/  @!P1 DMUL R28, RZ, R20 ;  /* 0x00000014ff1c9228 */ /* 0x000fe20000000000 */
[----:B------:R-:W-:Y:S01]  /*1120*/  LOP3.LUT P0, RZ, R3, 0x2, RZ, 0xc0, !PT ;  /* 0x0000000203ff7812 */ /* 0x000fe2000780c0ff */
[----:B------:R-:W-:-:S03]  /*1130*/  @!P1 IMAD.MOV.U32 R3, RZ, RZ, RZ ;  /* 0x000000ffff039224 */ /* 0x000fc600078e00ff */
[----:B------:R-:W-:-:S10]  /*1140*/  DADD R4, RZ, -R6 ;  /* 0x00000000ff047229 */ /* 0x000fd40000000806 */
[----:B------:R-:W-:Y:S02]  /*1150*/  FSEL R22, R6, R4, !P0 ;  /* 0x0000000406167208 */ /* 0x000fe40004000000 */
[----:B------:R-:W-:Y:S01]  /*1160*/  FSEL R23, R7, R5, !P0 ;  /* 0x0000000507177208 */ /* 0x000fe20004000000 */
[----:B------:R-:W-:Y:S06]  /*1170*/  @!P1 BRA `(.L_x_11) ;  /* 0x0000000000549947 */ /* 0x000fec0003800000 */
[----:B------:R-:W-:Y:S01]  /*1180*/  UMOV UR4, 0x6dc9c883 ;  /* 0x6dc9c88300047882 */ /* 0x000fe20000000000 */
[----:B------:R-:W-:Y:S01]  /*1190*/  UMOV UR5, 0x3fe45f30 ;  /* 0x3fe45f3000057882 */ /* 0x000fe20000000000 */
[C---:B------:R-:W-:Y:S02]  /*11a0*/  DSETP.GE.AND P0, PT, |R20|.reuse, 2.14748364800000000000e+09, PT ;  /* 0x41e000001400742a */ /* 0x040fe40003f06200 */
        /* <DEDUP_REMOVED lines=18> */
.L_x_11:
[----:B------:R-:W-:Y:S05]  /*12d0*/  BSYNC.RECONVERGENT B1 ;  /* 0x0000000000017941 */ /* 0x000fea0003800200 */
.L_x_10:
        /* <DEDUP_REMOVED lines=8> */
[----:B------:R-:W-:-:S02]  /*1360*/  IMAD.MOV.U32 R20, RZ, RZ, 0x20fd8164 ;  /* 0x20fd8164ff147424 */ /* 0x000fc400078e00ff */
[----:B------:R-:W-:Y:S01]  /*1370*/  IMAD.MOV.U32 R21, RZ, RZ, 0x3da8ff83 ;  /* 0x3da8ff83ff157424 */ /* 0x000fe200078e00ff */
[----:B------:R-:W-:Y:S01]  /*1380*/  ISETP.NE.U32.AND P0, PT, R16, 0x1, PT ;  /* 0x000000011000780c */ /* 0x000fe20003f05070 */
[----:B------:R-:W-:-:S03]  /*1390*/  DMUL R16, R28, R28 ;  /* 0x0000001c1c107228 */ /* 0x000fc60000000000 */
[----:B------:R-:W-:Y:S02]  /*13a0*/  FSEL R20, R20, -8.06006814911005101289e+34, !P0 ;  /* 0xf9785eba14147808 */ /* 0x000fe40004000000 */
        /* <DEDUP_REMOVED lines=10> */
[----:B------:R-:W-:Y:S02]  /*1450*/  FSEL R7, R5, R29, !P0 ;  /* 0x0000001d05077208 */ /* 0x000fe40004000000 */
[----:B------:R-:W-:-:S04]  /*1460*/  LOP3.LUT P0, RZ, R3, 0x2, RZ, 0xc0, !PT ;  /* 0x0000000203ff7812 */ /* 0x000fc8000780c0ff */
[----:B------:R-:W-:-:S10]  /*1470*/  DADD R4, RZ, -R6 ;  /* 0x00000000ff047229 */ /* 0x000fd40000000806 */
[----:B------:R-:W-:Y:S02]  /*1480*/  FSEL R20, R6, R4, !P0 ;  /* 0x0000000406147208 */ /* 0x000fe40004000000 */
[----:B------:R-:W-:Y:S01]  /*1490*/  FSEL R21, R7, R5, !P0 ;  /* 0x0000000507157208 */ /* 0x000fe20004000000 */
[----:B------:R-:W-:Y:S06]  /*14a0*/  BRA `(.L_x_4) ;  /* 0x0000001800247947 */ /* 0x000fec0003800000 */
.L_x_5:
[----:B------:R-:W-:-:S13]  /*14b0*/  ISETP.GE.U32.AND P0, PT, R9, 0x7ff00000, PT ;  /* 0x7ff000000900780c */ /* 0x000fda0003f06070 */
[----:B------:R-:W-:Y:S05]  /*14c0*/  @!P0 BRA `(.L_x_12) ;  /* 0x0000000000348947 */ /* 0x000fea0003800000 */
[----:B------:R-:W-:-:S04]  /*14d0*/  ISETP.NE.AND P0, PT, R3, 0x7ff00000, PT ;  /* 0x7ff000000300780c */ /* 0x000fc80003f05270 */
[----:B------:R-:W-:-:S13]  /*14e0*/  ISETP.EQ.AND P0, PT, R4, RZ, !P0 ;  /* 0x000000ff0400720c */ /* 0x000fda0004702270 */
[----:B------:R-:W-:-:S10]  /*14f0*/  @!P0 DADD R22, R20, -R20 ;  /* 0x0000000014168229 */ /* 0x000fd40000000814 */
[----:B------:R-:W-:Y:S02]  /*1500*/  @!P0 IMAD.MOV.U32 R20, RZ, RZ, R22 ;  /* 0x000000ffff148224 */ /* 0x000fe400078e0016 */
[----:B------:R-:W-:Y:S01]  /*1510*/  @!P0 IMAD.MOV.U32 R21, RZ, RZ, R23 ;  /* 0x000000ffff158224 */ /* 0x000fe200078e0017 */
[----:B------:R-:W-:Y:S06]  /*1520*/  @!P0 BRA `(.L_x_4) ;  /* 0x0000001800048947 */ /* 0x000fec0003800000 */
[----:B------:R-:W-:Y:S01]  /*1530*/  DADD R20, R20, -R20 ;  /* 0x0000000014147229 */ /* 0x000fe20000000814 */
[----:B------:R-:W-:-:S04]  /*1540*/  ISETP.GT.AND P0, PT, R5, -0x1, PT ;  /* 0xffffffff0500780c */ /* 0x000fc80003f04270 */
[----:B------:R-:W-:Y:S02]  /*1550*/  FSEL R22, R4, RZ, P0 ;  /* 0x000000ff04167208 */ /* 0x000fe40000000000 */
[----:B------:R-:W-:-:S03]  /*1560*/  FSEL R23, R5, RZ, P0 ;  /* 0x000000ff05177208 */ /* 0x000fc60000000000 */
[----:B------:R-:W-:Y:S02]  /*1570*/  FSEL R20, R20, RZ, P0 ;  /* 0x000000ff14147208 */ /* 0x000fe40000000000 */
[----:B------:R-:W-:Y:S01]  /*1580*/  FSEL R21, R21, RZ, P0 ;  /* 0x000000ff15157208 */ /* 0x000fe20000000000 */
[----:B------:R-:W-:Y:S06]  /*1590*/  BRA `(.L_x_4) ;  /* 0x0000001400e87947 */ /* 0x000fec0003800000 */
.L_x_12:
[----:B------:R-:W-:-:S05]  /*15a0*/  VIADD R3, R5, 0xbf79d1be ;  /* 0xbf79d1be05037836 */ /* 0x000fca0000000000 */
[----:B------:R-:W-:-:S13]  /*15b0*/  ISETP.GT.U32.AND P0, PT, R3, 0x108aa2, PT ;  /* 0x00108aa20300780c */ /* 0x000fda0003f04070 */
[----:B------:R-:W-:Y:S05]  /*15c0*/  @P0 BRA `(.L_x_13) ;  /* 0x0000000c00200947 */ /* 0x000fea0003800000 */
[----:B------:R-:W-:Y:S01]  /*15d0*/  UMOV UR4, 0x19ba0da4 ;  /* 0x19ba0da400047882 */ /* 0x000fe20000000000 */
[----:B------:R-:W-:Y:S01]  /*15e0*/  UMOV UR5, 0x40937be3 ;  /* 0x40937be300057882 */ /* 0x000fe20000000000 */
[----:B------:R-:W-:Y:S01]  /*15f0*/  IMAD.MOV.U32 R6, RZ, RZ, 0x652b82fe ;  /* 0x652b82feff067424 */ /* 0x000fe200078e00ff */
[----:B------:R-:W-:Y:S01]  /*1600*/  DADD R4, R4, -UR4 ;  /* 0x8000000404047e29 */ /* 0x000fe20008000000 */
[----:B------:R-:W-:Y:S01]  /*1610*/  IMAD.MOV.U32 R7, RZ, RZ, 0x3ff71547 ;  /* 0x3ff71547ff077424 */ /* 0x000fe200078e00ff */
[----:B------:R-:W-:Y:S01]  /*1620*/  UMOV UR4, 0xfefa39ef ;  /* 0xfefa39ef00047882 */ /* 0x000fe20000000000 */
[----:B------:R-:W-:Y:S01]  /*1630*/  UMOV UR5, 0x3fe62e42 ;  /* 0x3fe62e4200057882 */ /* 0x000fe20000000000 */
[----:B------:R-:W-:Y:S04]  /*1640*/  BSSY.RECONVERGENT B1, `(.L_x_14) ;  /* 0x0000037000017945 */ /* 0x000fe80003800200 */
[----:B------:R-:W-:-:S02]  /*1650*/  DFMA R6, R4, R6, 6.75539944105574400000e+15 ;  /* 0x433800000406742b */ /* 0x000fc40000000006 */
[----:B------:R-:W-:-:S06]  /*1660*/  FSETP.GEU.AND P0, PT, |R5|, 4.1917929649353027344, PT ;  /* 0x4086232b0500780b */ /* 0x000fcc0003f0e200 */
        /* <DEDUP_REMOVED lines=43> */
[----:B------:R-:W-:Y:S01]  /*1920*/  @!P1 LEA.HI R3, R6, R6, RZ, 0x1 ;  /* 0x0000000606039211 */ /* 0x000fe200078f08ff */
[----:B------:R-:W-:Y:S01]  /*1930*/  @!P1 IMAD.MOV.U32 R4, RZ, RZ, R10 ;  /* 0x000000ffff049224 */ /* 0x000fe200078e000a */
[----:B------:R-:W-:Y:S02]  /*1940*/  FSEL R23, R9, RZ, P0 ;  /* 0x000000ff09177208 */ /* 0x000fe40000000000 */
[----:B------:R-:W-:-:S05]  /*1950*/  @!P1 SHF.R.S32.HI R3, RZ, 0x1, R3 ;  /* 0x00000001ff039819 */ /* 0x000fca0000011403 */
[----:B------:R-:W-:Y:S02]  /*1960*/  @!P1 IMAD.IADD R6, R6, 0x1, -R3 ;  /* 0x0000000106069824 */ /* 0x000fe400078e0a03 */
[----:B------:R-:W-:-:S03]  /*1970*/  @!P1 IMAD R5, R3, 0x100000, R11 ;  /* 0x0010000003059824 */ /* 0x000fc600078e020b */
[----:B------:R-:W-:Y:S01]  /*1980*/  @!P1 LEA R7, R6, 0x3ff00000, 0x14 ;  /* 0x3ff0000006079811 */ /* 0x000fe200078ea0ff */
[----:B------:R-:W-:-:S06]  /*1990*/  @!P1 IMAD.MOV.U32 R6, RZ, RZ, RZ ;  /* 0x000000ffff069224 */ /* 0x000fcc00078e00ff */
[----:B------:R-:W-:-:S11]  /*19a0*/  @!P1 DMUL R22, R4, R6 ;  /* 0x0000000604169228 */ /* 0x000fd60000000000 */
.L_x_15:
[----:B------:R-:W-:Y:S05]  /*19b0*/  BSYNC.RECONVERGENT B1 ;  /* 0x0000000000017941 */ /* 0x000fea0003800200 */
.L_x_14:
[C---:B------:R-:W-:Y:S01]  /*19c0*/  LEA.HI R4, R23.reuse, 0xffffff09, RZ, 0xc ;  /* 0xffffff0917047811 */ /* 0x040fe200078f60ff */
[----:B------:R-:W-:Y:S01]  /*19d0*/  DSETP.NEU.AND P0, PT, |R20|, +INF , PT ;  /* 0x7ff000001400742a */ /* 0x000fe20003f0d200 */
[----:B------:R-:W-:Y:S01]  /*19e0*/  LOP3.LUT R23, R23, 0xfffff, RZ, 0xc0, !PT ;  /* 0x000fffff17177812 */ /* 0x000fe200078ec0ff */
[----:B------:R-:W-:Y:S01]  /*19f0*/  BSSY.RECONVERGENT B1, `(.L_x_16) ;  /* 0x0000023000017945 */ /* 0x000fe20003800200 */
[----:B------:R-:W-:Y:S02]  /*1a00*/  LOP3.LUT R3, R4, 0xffff, RZ, 0xc0, !PT ;  /* 0x0000ffff04037812 */ /* 0x000fe400078ec0ff */
[----:B------:R-:W-:Y:S02]  /*1a10*/  LOP3.LUT R23, R23, 0x7fe00000, RZ, 0xfc, !PT ;  /* 0x7fe0000017177812 */ /* 0x000fe400078efcff */
[----:B------:R-:W-:-:S04]  /*1a20*/  LEA.HI R3, R3, R4, RZ, 0x11 ;  /* 0x0000000403037211 */ /* 0x000fc800078f88ff */
[----:B------:R-:W-:-:S03]  /*1a30*/  PRMT R3, R3, 0x9910, RZ ;  /* 0x0000991003037816 */ /* 0x000fc600000000ff */
[----:B------:R-:W-:Y:S01]  /*1a40*/  @!P0 DMUL R28, RZ, R20 ;  /* 0x00000014ff1c8228 */ /* 0x000fe20000000000 */
[----:B------:R-:W-:Y:S01]  /*1a50*/  SHF.R.S32.HI R3, RZ, 0x1, R3 ;  /* 0x00000001ff037819 */ /* 0x000fe20000011403 */
[----:B------:R-:W-:-:S03]  /*1a60*/  @!P0 IMAD.MOV.U32 R17, RZ, RZ, 0x1 ;  /* 0x00000001ff118424 */ /* 0x000fc600078e00ff */
[----:B------:R-:W-:-:S05]  /*1a70*/  LOP3.LUT R3, R3, 0xffff, RZ, 0xc0, !PT ;  /* 0x0000ffff03037812 */ /* 0x000fca00078ec0ff */
[----:B------:R-:W-:-:S05]  /*1a80*/  IMAD.IADD R16, R4, 0x1, -R3 ;  /* 0x0000000104107824 */ /* 0x000fca00078e0a03 */
[----:B------:R-:W-:Y:S01]  /*1a90*/  LEA R16, R16, 0x3ff00000, 0x14 ;  /* 0x3ff0000010107811 */ /* 0x000fe200078ea0ff */
[----:B------:R-:W-:Y:S06]  /*1aa0*/  @!P0 BRA `(.L_x_17) ;  /* 0x00000000005c8947 */ /* 0x000fec0003800000 */
[----:B------:R-:W-:Y:S01]  /*1ab0*/  UMOV UR4, 0x6dc9c883 ;  /* 0x6dc9c88300047882 */ /* 0x000fe20000000000 */
[----:B------:R-:W-:Y:S01]  /*1ac0*/  UMOV UR5, 0x3fe45f30 ;  /* 0x3fe45f3000057882 */ /* 0x000fe20000000000 */
[C---:B------:R-:W-:Y:S01]  /*1ad0*/  DSETP.GE.AND P0, PT, |R20|.reuse, 2.14748364800000000000e+09, PT ;  /* 0x41e000001400742a */ /* 0x040fe20003f06200 */
[----:B------:R-:W-:Y:S01]  /*1ae0*/  BSSY.RECONVERGENT B2, `(.L_x_18) ;  /* 0x0000012000027945 */ /* 0x000fe20003800200 */
[----:B------:R-:W-:Y:S01]  /*1af0*/  DMUL R4, R20, UR4 ;  /* 0x0000000414047c28 */ /* 0x000fe20008000000 */
[----:B------:R-:W-:Y:S01]  /*1b00*/  UMOV UR4, 0x54442d18 ;  /* 0x54442d1800047882 */ /* 0x000fe20000000000 */
[----:B------:R-:W-:-:S08]  /*1b10*/  UMOV UR5, 0x3ff921fb ;  /* 0x3ff921fb00057882 */ /* 0x000fd00000000000 */
        /* <DEDUP_REMOVED lines=14> */
.L_x_19:
[----:B------:R-:W-:Y:S05]  /*1c00*/  BSYNC.RECONVERGENT B2 ;  /* 0x0000000000027941 */ /* 0x000fea0003800200 */
.L_x_18:
[----:B------:R-:W-:-:S07]  /*1c10*/  VIADD R17, R4, 0x1 ;  /* 0x0000000104117836 */ /* 0x000fce0000000000 */
.L_x_17:
[----:B------:R-:W-:Y:S05]  /*1c20*/  BSYNC.RECONVERGENT B1 ;  /* 0x0000000000017941 */ /* 0x000fea0003800200 */
.L_x_16:
        /* <DEDUP_REMOVED lines=9> */
[----:B------:R-:W-:Y:S01]  /*1cc0*/  DMUL R26, R28, R28 ;  /* 0x0000001c1c1a7228 */ /* 0x000fe20000000000 */
[----:B------:R-:W-:Y:S01]  /*1cd0*/  BSSY.RECONVERGENT B1, `(.L_x_20) ;  /* 0x0000032000017945 */ /* 0x000fe20003800200 */
[----:B------:R-:W-:Y:S01]  /*1ce0*/  ISETP.NE.U32.AND P0, PT, R24, 0x1, PT ;  /* 0x000000011800780c */ /* 0x000fe20003f05070 */
[----:B------:R-:W-:Y:S01]  /*1cf0*/  IMAD.MOV.U32 R24, RZ, RZ, 0x20fd8164 ;  /* 0x20fd8164ff187424 */ /* 0x000fe200078e00ff */
[----:B------:R-:W-:-:S02]  /*1d00*/  DSETP.NEU.AND P1, PT, |R20|, +INF , PT ;  /* 0x7ff000001400742a */ /* 0x000fc40003f2d200 */
[----:B------:R-:W-:Y:S02]  /*1d10*/  FSEL R25, -R25, 0.11223486810922622681, !P0 ;  /* 0x3de5db6519197808 */ /* 0x000fe40004000100 */
[----:B------:R-:W-:-:S06]  /*1d20*/  FSEL R24, R24, -8.06006814911005101289e+34, !P0 ;  /* 0xf9785eba18187808 */ /* 0x000fcc0004000000 */
[----:B--2---:R-:W-:-:S08]  /*1d30*/  DFMA R4, R26, R24, R4 ;  /* 0x000000181a04722b */ /* 0x004fd00000000004 */
[----:B------:R-:W-:-:S08]  /*1d40*/  DFMA R4, R26, R4, R6 ;  /* 0x000000041a04722b */ /* 0x000fd00000000006 */
[----:B---3--:R-:W-:-:S08]  /*1d50*/  DFMA R4, R26, R4, R8 ;  /* 0x000000041a04722b */ /* 0x008fd00000000008 */
[----:B------:R-:W-:-:S08]  /*1d60*/  DFMA R4, R26, R4, R10 ;  /* 0x000000041a04722b */ /* 0x000fd0000000000a */
[----:B----4-:R-:W-:-:S08]  /*1d70*/  DFMA R4, R26, R4, R12 ;  /* 0x000000041a04722b */ /* 0x010fd0000000000c */
[----:B------:R-:W-:-:S08]  /*1d80*/  DFMA R4, R26, R4, R14 ;  /* 0x000000041a04722b */ /* 0x000fd0000000000e */
[----:B------:R-:W-:Y:S02]  /*1d90*/  DFMA R28, R4, R28, R28 ;  /* 0x0000001c041c722b */ /* 0x000fe4000000001c */
[----:B------:R-:W-:Y:S02]  /*1da0*/  DFMA R4, R26, R4, 1 ;  /* 0x3ff000001a04742b */ /* 0x000fe40000000004 */
[----:B------:R-:W-:-:S08]  /*1db0*/  @!P1 DMUL R26, RZ, R20 ;  /* 0x00000014ff1a9228 */ /* 0x000fd00000000000 */
[----:B------:R-:W-:Y:S02]  /*1dc0*/  FSEL R6, R4, R28, !P0 ;  /* 0x0000001c04067208 */ /* 0x000fe40004000000 */
[----:B------:R-:W-:Y:S02]  /*1dd0*/  FSEL R7, R5, R29, !P0 ;  /* 0x0000001d05077208 */ /* 0x000fe40004000000 */
[----:B------:R-:W-:Y:S01]  /*1de0*/  LOP3.LUT P0, RZ, R17, 0x2, RZ, 0xc0, !PT ;  /* 0x0000000211ff7812 */ /* 0x000fe2000780c0ff */
[----:B------:R-:W-:-:S03]  /*1df0*/  @!P1 IMAD.MOV.U32 R17, RZ, RZ, RZ ;  /* 0x000000ffff119224 */ /* 0x000fc600078e00ff */
[----:B------:R-:W-:-:S10]  /*1e00*/  DADD R4, RZ, -R6 ;  /* 0x00000000ff047229 */ /* 0x000fd40000000806 */
[----:B------:R-:W-:Y:S01]  /*1e10*/  FSEL R24, R6, R4, !P0 ;  /* 0x0000000406187208 */ /* 0x000fe20004000000 */
[----:B------:R-:W-:Y:S01]  /*1e20*/  IMAD.MOV.U32 R4, RZ, RZ, RZ ;  /* 0x000000ffff047224 */ /* 0x000fe200078e00ff */
[----:B------:R-:W-:Y:S02]  /*1e30*/  FSEL R25, R7, R5, !P0 ;  /* 0x0000000507197208 */ /* 0x000fe40004000000 */
[----:B------:R-:W-:-:S04]  /*1e40*/  LEA R5, R3, 0x3ff00000, 0x14 ;  /* 0x3ff0000003057811 */ /* 0x000fc800078ea0ff */
[----:B------:R-:W-:-:S08]  /*1e50*/  DMUL R24, R22, R24 ;  /* 0x0000001816187228 */ /* 0x000fd00000000000 */
[----:B------:R-:W-:Y:S01]  /*1e60*/  DMUL R24, R24, R4 ;  /* 0x0000000418187228 */ /* 0x000fe20000000000 */
[----:B------:R-:W-:Y:S10]  /*1e70*/  @!P1 BRA `(.L_x_21) ;  /* 0x00000000005c9947 */ /* 0x000ff40003800000 */
        /* <DEDUP_REMOVED lines=20> */
[----:B------:R-:W-:Y:S02]  /*1fc0*/  IMAD.MOV.U32 R17, RZ, RZ, R4 ;  /* 0x000000ffff117224 */ /* 0x000fe400078e0004 */
[----:B------:R-:W-:Y:S02]  /*1fd0*/  IMAD.MOV.U32 R26, RZ, RZ, R28 ;  /* 0x000000ffff1a7224 */ /* 0x000fe400078e001c */
[----:B------:R-:W-:-:S07]  /*1fe0*/  IMAD.MOV.U32 R27, RZ, RZ, R29 ;  /* 0x000000ffff1b7224 */ /* 0x000fce00078e001d */
.L_x_21:
[----:B------:R-:W-:Y:S05]  /*1ff0*/  BSYNC.RECONVERGENT B1 ;  /* 0x0000000000017941 */ /* 0x000fea0003800200 */
.L_x_20:
        /* <DEDUP_REMOVED lines=9> */
[----:B------:R-:W-:-:S02]  /*2090*/  DMUL R28, R26, R26 ;  /* 0x0000001a1a1c7228 */ /* 0x000fc40000000000 */
[----:B------:R-:W-:Y:S01]  /*20a0*/  ISETP.NE.U32.AND P0, PT, R20, 0x1, PT ;  /* 0x000000011400780c */ /* 0x000fe20003f05070 */
[----:B------:R-:W-:-:S03]  /*20b0*/  IMAD.MOV.U32 R20, RZ, RZ, 0x20fd8164 ;  /* 0x20fd8164ff147424 */ /* 0x000fc600078e00ff */
[----:B------:R-:W-:Y:S02]  /*20c0*/  FSEL R21, -R21, 0.11223486810922622681, !P0 ;  /* 0x3de5db6515157808 */ /* 0x000fe40004000100 */
[----:B------:R-:W-:-:S06]  /*20d0*/  FSEL R20, R20, -8.06006814911005101289e+34, !P0 ;  /* 0xf9785eba14147808 */ /* 0x000fcc0004000000 */
[----:B--2---:R-:W-:Y:S01]  /*20e0*/  DFMA R4, R28, R20, R4 ;  /* 0x000000141c04722b */ /* 0x004fe20000000004 */
[----:B------:R-:W-:Y:S01]  /*20f0*/  LEA R21, R3, 0x3ff00000, 0x14 ;  /* 0x3ff0000003157811 */ /* 0x000fe200078ea0ff */
[----:B------:R-:W-:-:S06]  /*2100*/  IMAD.MOV.U32 R20, RZ, RZ, RZ ;  /* 0x000000ffff147224 */ /* 0x000fcc00078e00ff */
        /* <DEDUP_REMOVED lines=9> */
[----:B------:R-:W-:Y:S01]  /*21a0*/  LOP3.LUT P0, RZ, R17, 0x2, RZ, 0xc0, !PT ;  /* 0x0000000211ff7812 */ /* 0x000fe2000780c0ff */
[----:B------:R-:W-:Y:S02]  /*21b0*/  IMAD.MOV.U32 R17, RZ, RZ, R16 ;  /* 0x000000ffff117224 */ /* 0x000fe400078e0010 */
[----:B------:R-:W-:Y:S01]  /*21c0*/  IMAD.MOV.U32 R16, RZ, RZ, RZ ;  /* 0x000000ffff107224 */ /* 0x000fe200078e00ff */
[----:B------:R-:W-:-:S10]  /*21d0*/  DADD R4, RZ, -R6 ;  /* 0x00000000ff047229 */ /* 0x000fd40000000806 */
[----:B------:R-:W-:Y:S02]  /*21e0*/  FSEL R4, R6, R4, !P0 ;  /* 0x0000000406047208 */ /* 0x000fe40004000000 */
[----:B------:R-:W-:-:S06]  /*21f0*/  FSEL R5, R7, R5, !P0 ;  /* 0x0000000507057208 */ /* 0x000fcc0004000000 */
[----:B------:R-:W-:-:S08]  /*2200*/  DMUL R22, R22, R4 ;  /* 0x0000000416167228 */ /* 0x000fd00000000000 */
[----:B------:R-:W-:Y:S02]  /*2210*/  DMUL R20, R20, R22 ;  /* 0x0000001614147228 */ /* 0x000fe40000000000 */
[----:B------:R-:W-:-:S06]  /*2220*/  DMUL R22, R24, R16 ;  /* 0x0000001018167228 */ /* 0x000fcc0000000000 */
[----:B------:R-:W-:Y:S01]  /*2230*/  DMUL R20, R16, R20 ;  /* 0x0000001410147228 */ /* 0x000fe20000000000 */
[----:B------:R-:W-:Y:S10]  /*2240*/  BRA `(.L_x_4) ;  /* 0x0000000800bc7947 */ /* 0x000ff40003800000 */
.L_x_13:
[----:B------:R-:W-:Y:S01]  /*2250*/  IMAD.MOV.U32 R6, RZ, RZ, 0x652b82fe ;  /* 0x652b82feff067424 */ /* 0x000fe200078e00ff */
[----:B------:R-:W-:Y:S01]  /*2260*/  UMOV UR4, 0xfefa39ef ;  /* 0xfefa39ef00047882 */ /* 0x000fe20000000000 */
[----:B------:R-:W-:Y:S01]  /*2270*/  IMAD.MOV.U32 R7, RZ, RZ, 0x3ff71547 ;  /* 0x3ff71547ff077424 */ /* 0x000fe200078e00ff */
[----:B------:R-:W-:Y:S01]  /*2280*/  UMOV UR5, 0x3fe62e42 ;  /* 0x3fe62e4200057882 */ /* 0x000fe20000000000 */
[----:B------:R-:W-:Y:S01]  /*2290*/  DSETP.NEU.AND P3, PT, |R20|, +INF , PT ;  /* 0x7ff000001400742a */ /* 0x000fe20003f6d200 */
[----:B------:R-:W-:Y:S01]  /*22a0*/  FSETP.GEU.AND P0, PT, |R5|, 4.1917929649353027344, PT ;  /* 0x4086232b0500780b */ /* 0x000fe20003f0e200 */
[----:B------:R-:W-:Y:S02]  /*22b0*/  BSSY.RECONVERGENT B1, `(.L_x_22) ;  /* 0x0000037000017945 */ /* 0x000fe40003800200 */
[----:B------:R-:W-:-:S08]  /*22c0*/  DFMA R6, R4, R6, 6.75539944105574400000e+15 ;  /* 0x433800000406742b */ /* 0x000fd00000000006 */
[----:B------:R-:W-:Y:S02]  /*22d0*/  DADD R8, R6, -6.75539944105574400000e+15 ;  /* 0xc338000006087429 */ /* 0x000fe40000000000 */
[----:B------:R-:W-:-:S06]  /*22e0*/  @!P3 DMUL R28, RZ, R20 ;  /* 0x00000014ff1cb228 */ /* 0x000fcc0000000000 */
        /* <DEDUP_REMOVED lines=51> */
.L_x_23:
[----:B------:R-:W-:Y:S05]  /*2620*/  BSYNC.RECONVERGENT B1 ;  /* 0x0000000000017941 */ /* 0x000fea0003800200 */
.L_x_22:
[----:B------:R-:W-:Y:S01]  /*2630*/  BSSY.RECONVERGENT B1, `(.L_x_24) ;  /* 0x000001b000017945 */ /* 0x000fe20003800200 */
[----:B------:R-:W-:-:S03]  /*2640*/  @!P3 IMAD.MOV.U32 R3, RZ, RZ, 0x1 ;  /* 0x00000001ff03b424 */ /* 0x000fc600078e00ff */
[----:B------:R-:W-:Y:S05]  /*2650*/  @!P3 BRA `(.L_x_25) ;  /* 0x000000000060b947 */ /* 0x000fea0003800000 */
        /* <DEDUP_REMOVED lines=22> */
.L_x_27:
[----:B------:R-:W-:Y:S05]  /*27c0*/  BSYNC.RECONVERGENT B2 ;  /* 0x0000000000027941 */ /* 0x000fea0003800200 */
.L_x_26:
[----:B------:R-:W-:-:S07]  /*27d0*/  VIADD R3, R3, 0x1 ;  /* 0x0000000103037836 */ /* 0x000fce0000000000 */
.L_x_25:
[----:B------:R-:W-:Y:S05]  /*27e0*/  BSYNC.RECONVERGENT B1 ;  /* 0x0000000000017941 */ /* 0x000fea0003800200 */
.L_x_24:
        /* <DEDUP_REMOVED lines=54> */
.L_x_29:
[----:B------:R-:W-:Y:S05]  /*2b50*/  BSYNC.RECONVERGENT B1 ;  /* 0x0000000000017941 */ /* 0x000fea0003800200 */
.L_x_28:
        /* <DEDUP_REMOVED lines=11> */
[----:B------:R-:W-:Y:S01]  /*2c10*/  IMAD.MOV.U32 R20, RZ, RZ, 0x20fd8164 ;  /* 0x20fd8164ff147424 */ /* 0x000fe200078e00ff */
[----:B------:R-:W-:Y:S02]  /*2c20*/  DMUL R22, R16, R22 ;  /* 0x0000001610167228 */ /* 0x000fe40000000000 */
        /* <DEDUP_REMOVED lines=15> */
[----:B------:R-:W-:-:S06]  /*2d20*/  FSEL R21, R7, R5, !P0 ;  /* 0x0000000507157208 */ /* 0x000fcc0004000000 */
[----:B------:R-:W-:-:S11]  /*2d30*/  DMUL R20, R16, R20 ;  /* 0x0000001410147228 */ /* 0x000fd60000000000 */
.L_x_4:
[----:B------:R-:W-:Y:S05]  /*2d40*/  BSYNC.RECONVERGENT B0 ;  /* 0x0000000000007941 */ /* 0x000fea0003800200 */
.L_x_2:
[C---:B------:R-:W-:Y:S02]  /*2d50*/  DMUL R4, R18.reuse, R22 ;  /* 0x0000001612047228 */ /* 0x040fe40000000000 */
[----:B------:R-:W-:Y:S01]  /*2d60*/  DMUL R20, R18, R20 ;  /* 0x0000001412147228 */ /* 0x000fe20000000000 */
[----:B------:R-:W-:Y:S10]  /*2d70*/  @P2 BRA `(.L_x_30) ;  /* 0xffffffd4000c2947 */ /* 0x000ff4000383ffff */
[----:B------:R-:W-:Y:S01]  /*2d80*/  DADD R24, -RZ, |R20| ;  /* 0x00000000ff187229 */ /* 0x000fe20000000514 */
[----:B------:R-:W-:Y:S01]  /*2d90*/  IMAD.MOV.U32 R6, RZ, RZ, 0x1 ;  /* 0x00000001ff067424 */ /* 0x000fe200078e00ff */
[--C-:B------:R-:W-:Y:S01]  /*2da0*/  DADD R22, -RZ, |R4|.reuse ;  /* 0x00000000ff167229 */ /* 0x100fe20000000504 */
[----:B------:R-:W-:Y:S01]  /*2db0*/  BSSY.RECONVERGENT B0, `(.L_x_31) ;  /* 0x000001b000007945 */ /* 0x000fe20003800200 */
[----:B------:R-:W-:-:S08]  /*2dc0*/  DSETP.GT.AND P2, PT, |R20|, |R4|, PT ;  /* 0x400000041400722a */ /* 0x000fd00003f44200 */
[----:B------:R-:W-:Y:S02]  /*2dd0*/  FSEL R19, R25, R23, P2 ;  /* 0x0000001719137208 */ /* 0x000fe40001000000 */
[----:B------:R-:W-:Y:S02]  /*2de0*/  FSEL R18, R24, R22, P2 ;  /* 0x0000001618127208 */ /* 0x000fe40001000000 */
[----:B------:R-:W0:Y:S01]  /*2df0*/  MUFU.RCP64H R7, R19 ;  /* 0x0000001300077308 */ /* 0x000e220000001800 */
[----:B------:R-:W-:Y:S02]  /*2e00*/  FSEL R13, R23, R25, P2 ;  /* 0x00000019170d7208 */ /* 0x000fe40001000000 */
[----:B------:R-:W-:Y:S02]  /*2e10*/  FSEL R12, R22, R24, P2 ;  /* 0x00000018160c7208 */ /* 0x000fe40001000000 */
[----:B------:R-:W-:Y:S01]  /*2e20*/  FSETP.GEU.AND P1, PT, |R13|, 6.5827683646048100446e-37, PT ;  /* 0x036000000d00780b */ /* 0x000fe20003f2e200 */
[----:B0-----:R-:W-:-:S08]  /*2e30*/  DFMA R8, -R18, R6, 1 ;  /* 0x3ff000001208742b */ /* 0x001fd00000000106 */
        /* <DEDUP_REMOVED lines=15> */
[----:B------:R-:W-:Y:S05]  /*2f30*/  CALL.REL.NOINC `($__internal_0_$__cuda_sm20_div_rn_f64_full) ;  /* 0x0000001800787944 */ /* 0x000fea0003c00000 */
[----:B------:R-:W-:Y:S02]  /*2f40*/  IMAD.MOV.U32 R6, RZ, RZ, R8 ;  /* 0x000000ffff067224 */ /* 0x000fe400078e0008 */
[----:B------:R-:W-:-:S07]  /*2f50*/  IMAD.MOV.U32 R7, RZ, RZ, R9 ;  /* 0x000000ffff077224 */ /* 0x000fce00078e0009 */
.L_x_32:
[----:B------:R-:W-:Y:S05]  /*2f60*/  BSYNC.RECONVERGENT B0 ;  /* 0x0000000000007941 */ /* 0x000fea0003800200 */
.L_x_31:
        /* <DEDUP_REMOVED lines=9> */
[----:B------:R-:W-:Y:S01]  /*3000*/  DFMA R10, R8, -UR4, R10 ;  /* 0x80000004080a7c2b */ /* 0x000fe2000800000a */
[----:B------:R-:W-:Y:S01]  /*3010*/  UMOV UR4, 0x8dde082e ;  /* 0x8dde082e00047882 */ /* 0x000fe20000000000 */
[----:B------:R-:W-:Y:S01]  /*3020*/  UMOV UR5, 0x3f531278 ;  /* 0x3f53127800057882 */ /* 0x000fe20000000000 */
[----:B------:R-:W-:Y:S01]  /*3030*/  @P2 PLOP3.LUT P0, PT, P1, PT, PT, 0x80, 0x8 ;  /* 0x000000000008281c */ /* 0x000fe20000f0f070 */
[----:B------:R-:W-:Y:S01]  /*3040*/  @P2 IMAD.MOV.U32 R18, RZ, RZ, 0x54442d18 ;  /* 0x54442d18ff122424 */ /* 0x000fe200078e00ff */
[----:B------:R-:W-:Y:S01]  /*3050*/  BSSY.RECONVERGENT B0, `(.L_x_33) ;  /* 0x0000065000007945 */ /* 0x000fe20003800200 */
[----:B------:R-:W-:-:S02]  /*3060*/  @P2 IMAD.MOV.U32 R19, RZ, RZ, 0x3ff921fb ;  /* 0x3ff921fbff132424 */ /* 0x000fc400078e00ff */
[----:B------:R-:W-:Y:S01]  /*3070*/  DFMA R10, R8, R10, -UR4 ;  /* 0x80000004080a7e2b */ /* 0x000fe2000800000a */
[----:B------:R-:W-:Y:S01]  /*3080*/  UMOV UR4, 0xc8249315 ;  /* 0xc824931500047882 */ /* 0x000fe20000000000 */
[----:B------:R-:W-:Y:S02]  /*3090*/  UMOV UR5, 0x3f6f9690 ;  /* 0x3f6f969000057882 */ /* 0x000fe40000000000 */
        /* <DEDUP_REMOVED lines=47> */
[----:B------:R-:W-:Y:S01]  /*3390*/  DMUL R10, R8, R10 ;  /* 0x0000000a080a7228 */ /* 0x000fe20000000000 */
[----:B------:R-:W0:Y:S01]  /*33a0*/  MUFU.RCP64H R9, 3.1415920257568359375 ;  /* 0x400921fb00097908 */ /* 0x000e220000001800 */
[----:B------:R-:W-:-:S06]  /*33b0*/  IMAD.MOV.U32 R8, RZ, RZ, 0x1 ;  /* 0x00000001ff087424 */ /* 0x000fcc00078e00ff */
[----:B------:R-:W-:Y:S01]  /*33c0*/  DFMA R10, R10, R6, R6 ;  /* 0x000000060a0a722b */ /* 0x000fe20000000006 */
[----:B------:R-:W-:Y:S02]  /*33d0*/  IMAD.MOV.U32 R6, RZ, RZ, 0x54442d18 ;  /* 0x54442d18ff067424 */ /* 0x000fe400078e00ff */
[----:B------:R-:W-:-:S05]  /*33e0*/  IMAD.MOV.U32 R7, RZ, RZ, 0x400921fb ;  /* 0x400921fbff077424 */ /* 0x000fca00078e00ff */
[----:B------:R-:W-:Y:S02]  /*33f0*/  @P2 DADD R14, -RZ, -R10 ;  /* 0x00000000ff0e2229 */ /* 0x000fe4000000090a */
[----:B------:R-:W-:Y:S02]  /*3400*/  @!P2 DADD R12, -R10, R12 ;  /* 0x000000000a0ca229 */ /* 0x000fe4000000010c */
[----:B0-----:R-:W-:-:S06]  /*3410*/  DFMA R16, R8, -R6, 1 ;  /* 0x3ff000000810742b */ /* 0x001fcc0000000806 */
[----:B------:R-:W-:Y:S02]  /*3420*/  @P2 FSEL R14, R10, R14, !P0 ;  /* 0x0000000e0a0e2208 */ /* 0x000fe40004000000 */
[----:B------:R-:W-:Y:S01]  /*3430*/  @P2 FSEL R15, R11, R15, !P0 ;  /* 0x0000000f0b0f2208 */ /* 0x000fe20004000000 */
[----:B------:R-:W-:Y:S01]  /*3440*/  DFMA R16, R16, R16, R16 ;  /* 0x000000101010722b */ /* 0x000fe20000000010 */
[----:B------:R-:W-:Y:S01]  /*3450*/  @!P2 PLOP3.LUT P0, PT, P1, PT, PT, 0x80, 0x8 ;  /* 0x000000000008a81c */ /* 0x000fe20000f0f070 */
[C-C-:B------:R-:W-:Y:S02]  /*3460*/  @P3 DSETP.NEU.AND P1, PT, |R4|.reuse, |R20|.reuse, PT ;  /* 0x400000140400322a */ /* 0x140fe40003f2d200 */
[----:B------:R-:W-:Y:S01]  /*3470*/  DADD R4, |R4|, |R20| ;  /* 0x0000000004047229 */ /* 0x000fe20000000614 */
[----:B------:R-:W-:Y:S01]  /*3480*/  @P3 FSEL R3, R3, 3.37028055040000000000e+12, !P0 ;  /* 0x54442d1803033808 */ /* 0x000fe20004000000 */
[----:B------:R-:W-:Y:S02]  /*3490*/  @P2 DADD R14, R14, R18 ;  /* 0x000000000e0e2229 */ /* 0x000fe40000000012 */
[----:B------:R-:W-:-:S04]  /*34a0*/  DFMA R8, R8, R16, R8 ;  /* 0x000000100808722b */ /* 0x000fc80000000008 */
[----:B------:R-:W-:Y:S01]  /*34b0*/  @!P2 FSEL R15, R13, R11, !P0 ;  /* 0x0000000b0d0fa208 */ /* 0x000fe20004000000 */
[----:B------:R-:W-:Y:S01]  /*34c0*/  @P3 IMAD.MOV.U32 R11, RZ, RZ, 0x4002d97c ;  /* 0x4002d97cff0b3424 */ /* 0x000fe200078e00ff */
[----:B------:R-:W-:Y:S02]  /*34d0*/  @!P2 FSEL R14, R12, R10, !P0 ;  /* 0x0000000a0c0ea208 */ /* 0x000fe40004000000 */
[C---:B------:R-:W-:Y:S01]  /*34e0*/  DFMA R12, R8.reuse, -R6, 1 ;  /* 0x3ff00000080c742b */ /* 0x040fe20000000806 */
[----:B------:R-:W-:Y:S02]  /*34f0*/  @!P3 FSEL R10, RZ, 3.37028055040000000000e+12, P0 ;  /* 0x54442d18ff0ab808 */ /* 0x000fe40000000000 */
[----:B------:R-:W-:Y:S02]  /*3500*/  @P3 FSEL R11, R11, 1.8213495016098022461, !P0 ;  /* 0x3fe921fb0b0b3808 */ /* 0x000fe40004000000 */
[----:B------:R-:W-:Y:S02]  /*3510*/  @P3 FSEL R0, R3, R14, !P1 ;  /* 0x0000000e03003208 */ /* 0x000fe40004800000 */
[----:B------:R-:W-:Y:S01]  /*3520*/  @P3 FSEL R15, R11, R15, !P1 ;  /* 0x0000000f0b0f3208 */ /* 0x000fe20004800000 */
[----:B------:R-:W-:Y:S01]  /*3530*/  DFMA R12, R8, R12, R8 ;  /* 0x0000000c080c722b */ /* 0x000fe20000000008 */
[----:B------:R-:W-:Y:S01]  /*3540*/  @!P3 FSEL R11, RZ, 2.1426990032196044922, P0 ;  /* 0x400921fbff0bb808 */ /* 0x000fe20000000000 */
[----:B------:R-:W-:Y:S01]  /*3550*/  DSETP.NAN.AND P0, PT, R4, R4, PT ;  /* 0x000000040400722a */ /* 0x000fe20003f08000 */
[----:B------:R-:W-:-:S02]  /*3560*/  @P3 IMAD.MOV.U32 R10, RZ, RZ, R0 ;  /* 0x000000ffff0a3224 */ /* 0x000fc400078e0000 */
[----:B------:R-:W-:-:S03]  /*3570*/  @P3 IMAD.MOV.U32 R11, RZ, RZ, R15 ;  /* 0x000000ffff0b3224 */ /* 0x000fc600078e000f */
[----:B------:R-:W-:Y:S02]  /*3580*/  FSEL R10, R4, R10, P0 ;  /* 0x0000000a040a7208 */ /* 0x000fe40000000000 */
[----:B------:R-:W-:-:S04]  /*3590*/  LOP3.LUT R21, R11, 0x80000000, R21, 0xb8, !PT ;  /* 0x800000000b157812 */ /* 0x000fc800078eb815 */
[----:B------:R-:W-:-:S04]  /*35a0*/  FSEL R11, R5, R21, P0 ;  /* 0x00000015050b7208 */ /* 0x000fc80000000000 */
[----:B------:R-:W-:Y:S02]  /*35b0*/  FSETP.GEU.AND P1, PT, |R11|, 6.5827683646048100446e-37, PT ;  /* 0x036000000b00780b */ /* 0x000fe40003f2e200 */
[----:B------:R-:W-:-:S08]  /*35c0*/  DMUL R4, R12, R10 ;  /* 0x0000000a0c047228 */ /* 0x000fd00000000000 */
[----:B------:R-:W-:-:S08]  /*35d0*/  DFMA R6, R4, -R6, R10 ;  /* 0x800000060406722b */ /* 0x000fd0000000000a */
[----:B------:R-:W-:-:S10]  /*35e0*/  DFMA R4, R12, R6, R4 ;  /* 0x000000060c04722b */ /* 0x000fd40000000004 */
[----:B------:R-:W-:-:S05]  /*35f0*/  FFMA R0, RZ, 2.1426990032196044922, R5 ;  /* 0x400921fbff007823 */ /* 0x000fca0000000005 */
[----:B------:R-:W-:-:S13]  /*3600*/  FSETP.GT.AND P0, PT, |R0|, 1.469367938527859385e-39, PT ;  /* 0x001000000000780b */ /* 0x000fda0003f04200 */
[----:B------:R-:W-:Y:S05]  /*3610*/  @P0 BRA P1, `(.L_x_34) ;  /* 0x0000000000200947 */ /* 0x000fea0000800000 */
[----:B------:R-:W-:Y:S01]  /*3620*/  IMAD.MOV.U32 R8, RZ, RZ, R10 ;  /* 0x000000ffff087224 */ /* 0x000fe200078e000a */
[----:B------:R-:W-:Y:S01]  /*3630*/  MOV R3, 0x3680 ;  /* 0x0000368000037802 */ /* 0x000fe20000000f00 */
[----:B------:R-:W-:Y:S02]  /*3640*/  IMAD.MOV.U32 R9, RZ, RZ, R11 ;  /* 0x000000ffff097224 */ /* 0x000fe400078e000b */
[----:B------:R-:W-:Y:S02]  /*3650*/  IMAD.MOV.U32 R10, RZ, RZ, 0x54442d18 ;  /* 0x54442d18ff0a7424 */ /* 0x000fe400078e00ff */
[----:B------:R-:W-:-:S07]  /*3660*/  IMAD.MOV.U32 R13, RZ, RZ, 0x400921fb ;  /* 0x400921fbff0d7424 */ /* 0x000fce00078e00ff */
[----:B------:R-:W-:Y:S05]  /*3670*/  CALL.REL.NOINC `($__internal_0_$__cuda_sm20_div_rn_f64_full) ;  /* 0x0000001000a87944 */ /* 0x000fea0003c00000 */
[----:B------:R-:W-:Y:S02]  /*3680*/  IMAD.MOV.U32 R4, RZ, RZ, R8 ;  /* 0x000000ffff047224 */ /* 0x000fe400078e0008 */
[----:B------:R-:W-:-:S07]  /*3690*/  IMAD.MOV.U32 R5, RZ, RZ, R9 ;  /* 0x000000ffff057224 */ /* 0x000fce00078e0009 */
.L_x_34:
[----:B------:R-:W-:Y:S05]  /*36a0*/  BSYNC.RECONVERGENT B0 ;  /* 0x0000000000007941 */ /* 0x000fea0003800200 */
.L_x_33:
[----:B------:R-:W-:Y:S01]  /*36b0*/  ISETP.GT.U32.AND P1, PT, R22, R24, PT ;  /* 0x000000181600720c */ /* 0x000fe20003f24070 */
[----:B------:R-:W-:Y:S01]  /*36c0*/  IMAD.MOV.U32 R10, RZ, RZ, RZ ;  /* 0x000000ffff0a7224 */ /* 0x000fe200078e00ff */
[CC--:B------:R-:W-:Y:S01]  /*36d0*/  ISETP.LT.U32.AND P0, PT, R24.reuse, R22.reuse, PT ;  /* 0x000000161800720c */ /* 0x0c0fe20003f01070 */
[----:B------:R-:W-:Y:S01]  /*36e0*/  UMOV UR4, 0xffffffff ;  /* 0xffffffff00047882 */ /* 0x000fe20000000000 */
[----:B------:R-:W-:Y:S01]  /*36f0*/  ISETP.GT.U32.AND.EX P1, PT, R23, R25, PT, P1 ;  /* 0x000000191700720c */ /* 0x000fe20003f24110 */
[----:B------:R-:W-:Y:S01]  /*3700*/  UMOV UR5, 0x7fefffff ;  /* 0x7fefffff00057882 */ /* 0x000fe20000000000 */
[----:B------:R-:W-:Y:S01]  /*3710*/  ISETP.LT.U32.AND.EX P0, PT, R25, R23, PT, P0 ;  /* 0x000000171900720c */ /* 0x000fe20003f01100 */
[----:B------:R-:W-:Y:S01]  /*3720*/  UMOV UR6, UR5 ;  /* 0x0000000500067c82 */ /* 0x000fe20008000000 */
[----:B------:R-:W-:Y:S01]  /*3730*/  SEL R7, R23, R25, P1 ;  /* 0x0000001917077207 */ /* 0x000fe20000800000 */
[----:B------:R-:W-:Y:S01]  /*3740*/  IMAD.MOV.U32 R18, RZ, RZ, 0x0 ;  /* 0x00000000ff127424 */ /* 0x000fe200078e00ff */
[----:B------:R-:W-:Y:S01]  /*3750*/  SEL R3, R25, R23, P0 ;  /* 0x0000001719037207 */ /* 0x000fe20000000000 */
[----:B------:R-:W-:Y:S01]  /*3760*/  IMAD.MOV.U32 R19, RZ, RZ, 0x3fd80000 ;  /* 0x3fd80000ff137424 */ /* 0x000fe200078e00ff */
[----:B------:R-:W-:Y:S01]  /*3770*/  LOP3.LUT R0, R7, 0xffc00000, RZ, 0xc0, !PT ;  /* 0xffc0000007007812 */ /* 0x000fe200078ec0ff */
[----:B------:R-:W-:Y:S01]  /*3780*/  BSSY.RECONVERGENT B0, `(.L_x_35) ;  /* 0x000002e000007945 */ /* 0x000fe20003800200 */
[----:B------:R-:W-:Y:S01]  /*3790*/  SEL R8, R24, R22, P0 ;  /* 0x0000001618087207 */ /* 0x000fe20000000000 */
[----:B------:R-:W-:Y:S01]  /*37a0*/  IMAD.MOV.U32 R9, RZ, RZ, R3 ;  /* 0x000000ffff097224 */ /* 0x000fe200078e0003 */
[----:B------:R-:W-:-:S02]  /*37b0*/  LOP3.LUT R11, R0, 0x7fd00000, RZ, 0x3c, !PT ;  /* 0x7fd00000000b7812 */ /* 0x000fc400078e3cff */
[----:B------:R-:W-:-:S04]  /*37c0*/  SEL R6, R22, R24, P1 ;  /* 0x0000001816067207 */ /* 0x000fc80000800000 */
[C---:B------:R-:W-:Y:S02]  /*37d0*/  DMUL R12, R10.reuse, R8 ;  /* 0x000000080a0c7228 */ /* 0x040fe40000000000 */
[----:B------:R-:W-:-:S06]  /*37e0*/  DMUL R10, R10, R6 ;  /* 0x000000060a0a7228 */ /* 0x000fcc0000000000 */
[----:B------:R-:W-:-:S08]  /*37f0*/  DMUL R12, R12, R12 ;  /* 0x0000000c0c0c7228 */ /* 0x000fd00000000000 */
[----:B------:R-:W-:Y:S01]  /*3800*/  DFMA R10, R10, R10, R12 ;  /* 0x0000000a0a0a722b */ /* 0x000fe2000000000c */
[----:B------:R-:W-:-:S07]  /*3810*/  IMAD.U32 R13, RZ, RZ, UR6 ;  /* 0x00000006ff0d7e24 */ /* 0x000fce000f8e00ff */
[----:B------:R-:W-:Y:S02]  /*3820*/  DSETP.MIN.AND P0, P1, R10, UR4, PT ;  /* 0x000000040a007e2a */ /* 0x000fe4000b900000 */
[----:B------:R-:W-:-:S05]  /*3830*/  IMAD.MOV.U32 R12, RZ, RZ, R11 ;  /* 0x000000ffff0c7224 */ /* 0x000fca00078e000b */
[----:B------:R-:W-:Y:S01]  /*3840*/  FSEL R15, R12, UR6, P0 ;  /* 0x000000060c0f7c08 */ /* 0x000fe20008000000 */
[----:B------:R-:W-:-:S05]  /*3850*/  IMAD.MOV.U32 R12, RZ, RZ, R10 ;  /* 0x000000ffff0c7224 */ /* 0x000fca00078e000a */
[----:B------:R-:W-:Y:S01]  /*3860*/  SEL R14, R12, UR4, P0 ;  /* 0x000000040c0e7c07 */ /* 0x000fe20008000000 */
[----:B------:R-:W-:Y:S01]  /*3870*/  IMAD.MOV.U32 R12, RZ, RZ, RZ ;  /* 0x000000ffff0c7224 */ /* 0x000fe200078e00ff */
[----:B------:R-:W-:Y:S01]  /*3880*/  @P1 LOP3.LUT R15, R13, 0x80000, RZ, 0xfc, !PT ;  /* 0x000800000d0f1812 */ /* 0x000fe200078efcff */
[----:B------:R-:W-:Y:S01]  /*3890*/  DSETP.NEU.AND P0, PT, R8, RZ, PT ;  /* 0x000000ff0800722a */ /* 0x000fe20003f0d000 */
[----:B------:R-:W-:Y:S02]  /*38a0*/  ISETP.GE.U32.AND P1, PT, R3, 0x7ff00000, PT ;  /* 0x7ff000000300780c */ /* 0x000fe40003f26070 */
[----:B------:R-:W0:Y:S02]  /*38b0*/  MUFU.RSQ64H R13, R15 ;  /* 0x0000000f000d7308 */ /* 0x000e240000001c00 */
[----:B0-----:R-:W-:-:S08]  /*38c0*/  DMUL R16, R12, R12 ;  /* 0x0000000c0c107228 */ /* 0x001fd00000000000 */
[----:B------:R-:W-:-:S08]  /*38d0*/  DFMA R16, R14, -R16, 1 ;  /* 0x3ff000000e10742b */ /* 0x000fd00000000810 */
[----:B------:R-:W-:Y:S02]  /*38e0*/  DFMA R18, R16, R18, 0.5 ;  /* 0x3fe000001012742b */ /* 0x000fe40000000012 */
[----:B------:R-:W-:-:S08]  /*38f0*/  DMUL R16, R12, R16 ;  /* 0x000000100c107228 */ /* 0x000fd00000000000 */
[----:B------:R-:W-:-:S08]  /*3900*/  DFMA R16, R18, R16, R12 ;  /* 0x000000101210722b */ /* 0x000fd0000000000c */
[----:B------:R-:W-:Y:S01]  /*3910*/  DMUL R16, R10, R16 ;  /* 0x000000100a107228 */ /* 0x000fe20000000000 */
[----:B------:R-:W-:Y:S01]  /*3920*/  LOP3.LUT R11, R0, 0x100000, RZ, 0xfc, !PT ;  /* 0x00100000000b7812 */ /* 0x000fe200078efcff */
[----:B------:R-:W-:-:S06]  /*3930*/  IMAD.MOV.U32 R10, RZ, RZ, RZ ;  /* 0x000000ffff0a7224 */ /* 0x000fcc00078e00ff */
[----:B------:R-:W-:-:S10]  /*3940*/  DMUL R16, R16, R10 ;  /* 0x0000000a10107228 */ /* 0x000fd40000000000 */
[----:B------:R-:W-:Y:S02]  /*3950*/  @!P1 FSEL R8, R6, R16, !P0 ;  /* 0x0000001006089208 */ /* 0x000fe40004000000 */
[----:B------:R-:W-:-:S03]  /*3960*/  @!P1 FSEL R3, R7, R17, !P0 ;  /* 0x0000001107039208 */ /* 0x000fc60004000000 */
[----:B------:R-:W-:Y:S02]  /*3970*/  IMAD.MOV.U32 R10, RZ, RZ, R8 ;  /* 0x000000ffff0a7224 */ /* 0x000fe400078e0008 */
[----:B------:R-:W-:-:S06]  /*3980*/  IMAD.MOV.U32 R11, RZ, RZ, R3 ;  /* 0x000000ffff0b7224 */ /* 0x000fcc00078e0003 */
[----:B------:R-:W-:Y:S02]  /*3990*/  DSETP.GT.AND P0, PT, |R10|, 1, PT ;  /* 0x3ff000000a00742a */ /* 0x000fe40003f04200 */
[----:B------:R-:W-:-:S10]  /*39a0*/  DADD R6, -RZ, |R10| ;  /* 0x00000000ff067229 */ /* 0x000fd4000000050a */
[----:B------:R-:W-:Y:S02]  /*39b0*/  IMAD.MOV.U32 R8, RZ, RZ, R6 ;  /* 0x000000ffff087224 */ /* 0x000fe400078e0006 */
[----:B------:R-:W-:Y:S01]  /*39c0*/  IMAD.MOV.U32 R9, RZ, RZ, R7 ;  /* 0x000000ffff097224 */ /* 0x000fe200078e0007 */
[----:B------:R-:W-:Y:S06]  /*39d0*/  @!P0 BRA `(.L_x_36) ;  /* 0x0000000000208947 */ /* 0x000fec0003800000 */
[----:B------:R-:W0:Y:S01]  /*39e0*/  MUFU.RCP64H R7, R7 ;  /* 0x0000000700077308 */ /* 0x000e220000001800 */
[----:B------:R-:W-:Y:S01]  /*39f0*/  IMAD.MOV.U32 R6, RZ, RZ, RZ ;  /* 0x000000ffff067224 */ /* 0x000fe200078e00ff */
[----:B------:R-:W-:-:S05]  /*3a00*/  DSETP.NEU.AND P1, PT, |R10|, +INF , PT ;  /* 0x7ff000000a00742a */ /* 0x000fca0003f2d200 */
[----:B0-----:R-:W-:-:S08]  /*3a10*/  DFMA R8, -|R10|, R6, 1 ;  /* 0x3ff000000a08742b */ /* 0x001fd00000000306 */
[----:B------:R-:W-:-:S08]  /*3a20*/  DFMA R8, R8, R8, R8 ;  /* 0x000000080808722b */ /* 0x000fd00000000008 */
[----:B------:R-:W-:-:S10]  /*3a30*/  DFMA R8, R6, R8, R6 ;  /* 0x000000080608722b */ /* 0x000fd40000000006 */
[----:B------:R-:W-:Y:S02]  /*3a40*/  FSEL R8, R8, RZ, P1 ;  /* 0x000000ff08087208 */ /* 0x000fe40000800000 */
[----:B------:R-:W-:-:S07]  /*3a50*/  FSEL R9, R9, RZ, P1 ;  /* 0x000000ff09097208 */ /* 0x000fce0000800000 */
.L_x_36:
[----:B------:R-:W-:Y:S05]  /*3a60*/  BSYNC.RECONVERGENT B0 ;  /* 0x0000000000007941 */ /* 0x000fea0003800200 */
.L_x_35:
[----:B------:R-:W-:Y:S01]  /*3a70*/  DMUL R6, R8, R8 ;  /* 0x0000000808067228 */ /* 0x000fe20000000000 */
[----:B------:R-:W-:Y:S01]  /*3a80*/  IMAD.MOV.U32 R10, RZ, RZ, -0x2449a4b7 ;  /* 0xdbb65b49ff0a7424 */ /* 0x000fe200078e00ff */
[----:B------:R-:W-:Y:S01]  /*3a90*/  UMOV UR4, 0x2a25ff7e ;  /* 0x2a25ff7e00047882 */ /* 0x000fe20000000000 */
[----:B------:R-:W-:Y:S01]  /*3aa0*/  IMAD.MOV.U32 R11, RZ, RZ, 0x3f2d3b63 ;  /* 0x3f2d3b63ff0b7424 */ /* 0x000fe200078e00ff */
[----:B------:R-:W-:Y:S01]  /*3ab0*/  UMOV UR5, 0x3ef53e1d ;  /* 0x3ef53e1d00057882 */ /* 0x000fe20000000000 */
[----:B------:R-:W0:Y:S01]  /*3ac0*/  MUFU.RCP64H R15, 3.1415920257568359375 ;  /* 0x400921fb000f7908 */ /* 0x000e220000001800 */
[----:B------:R-:W-:Y:S01]  /*3ad0*/  IMAD.MOV.U32 R14, RZ, RZ, 0x1 ;  /* 0x00000001ff0e7424 */ /* 0x000fe200078e00ff */
[----:B------:R-:W-:Y:S01]  /*3ae0*/  BSSY.RECONVERGENT B0, `(.L_x_37) ;  /* 0x0000053000007945 */ /* 0x000fe20003800200 */
[----:B------:R-:W-:Y:S02]  /*3af0*/  DADD R4, R4, 1 ;  /* 0x3ff0000004047429 */ /* 0x000fe40000000000 */
[----:B------:R-:W-:Y:S01]  /*3b00*/  DFMA R10, R6, -UR4, R10 ;  /* 0x80000004060a7c2b */ /* 0x000fe2000800000a */
        /* <DEDUP_REMOVED lines=52> */
[----:B------:R-:W-:Y:S01]  /*3e50*/  IMAD.MOV.U32 R10, RZ, RZ, 0x54442d18 ;  /* 0x54442d18ff0a7424 */ /* 0x000fe200078e00ff */
[----:B------:R-:W-:Y:S01]  /*3e60*/  UMOV UR5, 0x3ff921fb ;  /* 0x3ff921fb00057882 */ /* 0x000fe20000000000 */
[----:B------:R-:W-:-:S04]  /*3e70*/  IMAD.MOV.U32 R11, RZ, RZ, 0x400921fb ;  /* 0x400921fbff0b7424 */ /* 0x000fc800078e00ff */
[----:B------:R-:W-:Y:S02]  /*3e80*/  DMUL R12, R6, R12 ;  /* 0x0000000c060c7228 */ /* 0x000fe40000000000 */
[----:B0-----:R-:W-:-:S06]  /*3e90*/  DFMA R6, R14, -R10, 1 ;  /* 0x3ff000000e06742b */ /* 0x001fcc000000080a */
[----:B------:R-:W-:Y:S02]  /*3ea0*/  DFMA R12, R12, R8, R8 ;  /* 0x000000080c0c722b */ /* 0x000fe40000000008 */
[----:B------:R-:W-:-:S06]  /*3eb0*/  DFMA R8, R6, R6, R6 ;  /* 0x000000060608722b */ /* 0x000fcc0000000006 */
[----:B------:R-:W-:Y:S02]  /*3ec0*/  DADD R6, -R12, UR4 ;  /* 0x000000040c067e29 */ /* 0x000fe40008000100 */
[----:B------:R-:W-:-:S08]  /*3ed0*/  DFMA R8, R14, R8, R14 ;  /* 0x000000080e08722b */ /* 0x000fd0000000000e */
[----:B------:R-:W-:Y:S01]  /*3ee0*/  FSEL R0, R7, R13, P0 ;  /* 0x0000000d07007208 */ /* 0x000fe20000000000 */
[----:B------:R-:W-:Y:S01]  /*3ef0*/  DFMA R14, R8, -R10, 1 ;  /* 0x3ff00000080e742b */ /* 0x000fe2000000080a */
[----:B------:R-:W-:Y:S02]  /*3f00*/  FSEL R6, R6, R12, P0 ;  /* 0x0000000c06067208 */ /* 0x000fe40000000000 */
[----:B------:R-:W-:-:S05]  /*3f10*/  LOP3.LUT R7, R0, 0x80000000, R3, 0xb8, !PT ;  /* 0x8000000000077812 */ /* 0x000fca00078eb803 */
[----:B------:R-:W-:Y:S02]  /*3f20*/  DFMA R14, R8, R14, R8 ;  /* 0x0000000e080e722b */ /* 0x000fe40000000008 */
[----:B------:R-:W-:-:S08]  /*3f30*/  DADD R8, R6, R6 ;  /* 0x0000000006087229 */ /* 0x000fd00000000006 */
[----:B------:R-:W-:Y:S02]  /*3f40*/  DMUL R6, R14, R8 ;  /* 0x000000080e067228 */ /* 0x000fe40000000000 */
[----:B------:R-:W-:-:S06]  /*3f50*/  FSETP.GEU.AND P1, PT, |R9|, 6.5827683646048100446e-37, PT ;  /* 0x036000000900780b */ /* 0x000fcc0003f2e200 */
[----:B------:R-:W-:-:S08]  /*3f60*/  DFMA R10, R6, -R10, R8 ;  /* 0x8000000a060a722b */ /* 0x000fd00000000008 */
[----:B------:R-:W-:-:S10]  /*3f70*/  DFMA R6, R14, R10, R6 ;  /* 0x0000000a0e06722b */ /* 0x000fd40000000006 */
[----:B------:R-:W-:-:S05]  /*3f80*/  FFMA R0, RZ, 2.1426990032196044922, R7 ;  /* 0x400921fbff007823 */ /* 0x000fca0000000007 */
[----:B------:R-:W-:-:S13]  /*3f90*/  FSETP.GT.AND P0, PT, |R0|, 1.469367938527859385e-39, PT ;  /* 0x001000000000780b */ /* 0x000fda0003f04200 */
[----:B------:R-:W-:Y:S05]  /*3fa0*/  @P0 BRA P1, `(.L_x_38) ;  /* 0x0000000000180947 */ /* 0x000fea0000800000 */
[----:B------:R-:W-:Y:S01]  /*3fb0*/  IMAD.MOV.U32 R10, RZ, RZ, 0x54442d18 ;  /* 0x54442d18ff0a7424 */ /* 0x000fe200078e00ff */
[----:B------:R-:W-:Y:S01]  /*3fc0*/  MOV R3, 0x3ff0 ;  /* 0x00003ff000037802 */ /* 0x000fe20000000f00 */
[----:B------:R-:W-:-:S07]  /*3fd0*/  IMAD.MOV.U32 R13, RZ, RZ, 0x400921fb ;  /* 0x400921fbff0d7424 */ /* 0x000fce00078e00ff */
[----:B------:R-:W-:Y:S05]  /*3fe0*/  CALL.REL.NOINC `($__internal_0_$__cuda_sm20_div_rn_f64_full) ;  /* 0x00000008004c7944 */ /* 0x000fea0003c00000 */
[----:B------:R-:W-:Y:S02]  /*3ff0*/  IMAD.MOV.U32 R6, RZ, RZ, R8 ;  /* 0x000000ffff067224 */ /* 0x000fe400078e0008 */
[----:B------:R-:W-:-:S07]  /*4000*/  IMAD.MOV.U32 R7, RZ, RZ, R9 ;  /* 0x000000ffff077224 */ /* 0x000fce00078e0009 */
.L_x_38:
[----:B------:R-:W-:Y:S05]  /*4010*/  BSYNC.RECONVERGENT B0 ;  /* 0x0000000000007941 */ /* 0x000fea0003800200 */
.L_x_37:
[----:B------:R-:W-:Y:S01]  /*4020*/  DMUL R4, R4, 0.5 ;  /* 0x3fe0000004047828 */ /* 0x000fe20000000000 */
[----:B------:R-:W-:Y:S07]  /*4030*/  BSSY.RECONVERGENT B0, `(.L_x_39) ;  /* 0x0000040000007945 */ /* 0x000fee0003800200 */
[----:B------:R-:W-:Y:S01]  /*4040*/  DMUL R8, R4, 6 ;  /* 0x4018000004087828 */ /* 0x000fe20000000000 */
[----:B------:R-:W-:Y:S02]  /*4050*/  IMAD.MOV.U32 R4, RZ, RZ, 0x0 ;  /* 0x00000000ff047424 */ /* 0x000fe400078e00ff */
[----:B------:R-:W-:-:S07]  /*4060*/  IMAD.MOV.U32 R5, RZ, RZ, 0x40000000 ;  /* 0x40000000ff057424 */ /* 0x000fce00078e00ff */
[----:B------:R-:W-:Y:S01]  /*4070*/  LOP3.LUT R11, R9, 0x7fffffff, RZ, 0xc0, !PT ;  /* 0x7fffffff090b7812 */ /* 0x000fe200078ec0ff */
[----:B------:R-:W-:Y:S01]  /*4080*/  DFMA R4, R6, R4, -1 ;  /* 0xbff000000604742b */ /* 0x000fe20000000004 */
[----:B------:R-:W-:Y:S02]  /*4090*/  IMAD.MOV.U32 R10, RZ, RZ, R8 ;  /* 0x000000ffff0a7224 */ /* 0x000fe400078e0008 */
[----:B------:R-:W-:-:S04]  /*40a0*/  VIMNMX.U32 R0, PT, PT, R11, 0x40000000, !PT ;  /* 0x400000000b007848 */ /* 0x000fc80007fe0000 */
[----:B------:R-:W-:Y:S01]  /*40b0*/  ISETP.GE.U32.AND P0, PT, R0, 0x7ff00000, PT ;  /* 0x7ff000000000780c */ /* 0x000fe20003f06070 */
[----:B------:R-:W-:-:S12]  /*40c0*/  DADD R4, -|R4|, 1 ;  /* 0x3ff0000004047429 */ /* 0x000fd80000000300 */
[----:B------:R-:W-:Y:S05]  /*40d0*/  @!P0 BRA `(.L_x_40) ;  /* 0x0000000000188947 */ /* 0x000fea0003800000 */
[----:B------:R-:W-:-:S14]  /*40e0*/  DSETP.NAN.AND P0, PT, R10, R10, PT ;  /* 0x0000000a0a00722a */ /* 0x000fdc0003f08000 */
[----:B------:R-:W-:Y:S02]  /*40f0*/  @!P0 DSETP.NEU.AND P1, PT, R10, +INF , PT ;  /* 0x7ff000000a00842a */ /* 0x000fe40003f2d000 */
[----:B------:R-:W-:-:S06]  /*4100*/  @P0 DADD R12, R8, 2 ;  /* 0x40000000080c0429 */ /* 0x000fcc0000000000 */
[----:B------:R-:W-:Y:S02]  /*4110*/  @!P0 FSEL R12, R8, RZ, P1 ;  /* 0x000000ff080c8208 */ /* 0x000fe40000800000 */
[----:B------:R-:W-:Y:S01]  /*4120*/  @!P0 FSEL R13, R9, -QNAN , P1 ;  /* 0xfff80000090d8808 */ /* 0x000fe20000800000 */
[----:B------:R-:W-:Y:S06]  /*4130*/  BRA `(.L_x_41) ;  /* 0x0000000000bc7947 */ /* 0x000fec0003800000 */
.L_x_40:
[----:B------:R-:W-:Y:S01]  /*4140*/  DSETP.GE.AND P0, PT, R10, 2, PT ;  /* 0x400000000a00742a */ /* 0x000fe20003f06000 */
[----:B------:R-:W-:Y:S02]  /*4150*/  IMAD.MOV.U32 R12, RZ, RZ, R8 ;  /* 0x000000ffff0c7224 */ /* 0x000fe400078e0008 */
[----:B------:R-:W-:-:S11]  /*4160*/  IMAD.MOV.U32 R13, RZ, RZ, R9 ;  /* 0x000000ffff0d7224 */ /* 0x000fd600078e0009 */
[----:B------:R-:W-:Y:S05]  /*4170*/  @!P0 BRA `(.L_x_41) ;  /* 0x0000000000ac8947 */ /* 0x000fea0003800000 */
[----:B------:R-:W-:Y:S01]  /*4180*/  ISETP.GT.U32.AND P0, PT, R11, 0xfffff, PT ;  /* 0x000fffff0b00780c */ /* 0x000fe20003f04070 */
[----:B------:R-:W-:Y:S01]  /*4190*/  BSSY.RECONVERGENT B1, `(.L_x_42) ;  /* 0x0000014000017945 */ /* 0x000fe20003800200 */
[----:B------:R-:W-:-:S11]  /*41a0*/  SHF.R.U32.HI R3, RZ, 0x14, R11 ;  /* 0x00000014ff037819 */ /* 0x000fd6000001160b */
[----:B------:R-:W-:-:S10]  /*41b0*/  @!P0 DMUL R10, R10, 1.80143985094819840000e+16 ;  /* 0x435000000a0a8828 */ /* 0x000fd40000000000 */
[C---:B------:R-:W-:Y:S01]  /*41c0*/  @!P0 LEA.HI R0, R11.reuse, R3, RZ, 0xc ;  /* 0x000000030b008211 */ /* 0x040fe200078f60ff */
[----:B------:R-:W-:Y:S01]  /*41d0*/  IMAD.MOV.U32 R12, RZ, RZ, R10 ;  /* 0x000000ffff0c7224 */ /* 0x000fe200078e000a */
[----:B------:R-:W-:Y:S01]  /*41e0*/  LOP3.LUT R13, R11, 0xfffff, RZ, 0xc0, !PT ;  /* 0x000fffff0b0d7812 */ /* 0x000fe200078ec0ff */
[----:B------:R-:W-:Y:S02]  /*41f0*/  IMAD.MOV.U32 R11, RZ, RZ, RZ ;  /* 0x000000ffff0b7224 */ /* 0x000fe400078e00ff */
[----:B------:R-:W-:Y:S01]  /*4200*/  @!P0 VIADD R3, R0, 0xffffffca ;  /* 0xffffffca00038836 */ /* 0x000fe20000000000 */
[----:B------:R-:W-:-:S03]  /*4210*/  LOP3.LUT R13, R13, 0x100000, RZ, 0xfc, !PT ;  /* 0x001000000d0d7812 */ /* 0x000fc600078efcff */
[----:B------:R-:W-:-:S07]  /*4220*/  VIADD R3, R3, 0xfffffc00 ;  /* 0xfffffc0003037836 */ /* 0x000fce0000000000 */
.L_x_43:
[----:B------:R-:W-:Y:S02]  /*4230*/  IADD3 R10, P0, PT, R12, -R11, RZ ;  /* 0x8000000b0c0a7210 */ /* 0x000fe40007f1e0ff */
[C---:B------:R-:W-:Y:S01]  /*4240*/  ISETP.GT.AND P1, PT, R3.reuse, RZ, PT ;  /* 0x000000ff0300720c */ /* 0x040fe20003f24270 */
[----:B------:R-:W-:Y:S01]  /*4250*/  VIADD R3, R3, 0xffffffff ;  /* 0xffffffff03037836 */ /* 0x000fe20000000000 */
[----:B------:R-:W-:-:S04]  /*4260*/  IADD3.X R0, PT, PT, R13, -0x100001, RZ, P0, !PT ;  /* 0xffefffff0d007810 */ /* 0x000fc800007fe4ff */
[----:B------:R-:W-:-:S04]  /*4270*/  ISETP.GE.AND P0, PT, R0, RZ, PT ;  /* 0x000000ff0000720c */ /* 0x000fc80003f06270 */
[----:B------:R-:W-:Y:S02]  /*4280*/  SEL R10, R12, R10, !P0 ;  /* 0x0000000a0c0a7207 */ /* 0x000fe40004000000 */
[----:B------:R-:W-:-:S03]  /*4290*/  SEL R15, R13, R0, !P0 ;  /* 0x000000000d0f7207 */ /* 0x000fc60004000000 */
[C---:B------:R-:W-:Y:S01]  /*42a0*/  IMAD.SHL.U32 R12, R10.reuse, 0x2, RZ ;  /* 0x000000020a0c7824 */ /* 0x040fe200078e00ff */
[----:B------:R-:W-:Y:S01]  /*42b0*/  SHF.L.U64.HI R13, R10, 0x1, R15 ;  /* 0x000000010a0d7819 */ /* 0x000fe2000001020f */
[----:B------:R-:W-:Y:S06]  /*42c0*/  @P1 BRA `(.L_x_43) ;  /* 0xfffffffc00d81947 */ /* 0x000fec000383ffff */
[----:B------:R-:W-:Y:S05]  /*42d0*/  BSYNC.RECONVERGENT B1 ;  /* 0x0000000000017941 */ /* 0x000fea0003800200 */
.L_x_42:
[----:B------:R-:W-:Y:S01]  /*42e0*/  LOP3.LUT R11, R15, 0x7fffffff, RZ, 0xc0, !PT ;  /* 0x7fffffff0f0b7812 */ /* 0x000fe200078ec0ff */
[----:B------:R-:W-:Y:S01]  /*42f0*/  BSSY.RECONVERGENT B1, `(.L_x_44) ;  /* 0x0000012000017945 */ /* 0x000fe20003800200 */
[----:B------:R-:W-:Y:S02]  /*4300*/  ISETP.NE.U32.AND P0, PT, R10, RZ, PT ;  /* 0x000000ff0a00720c */ /* 0x000fe40003f05070 */
[----:B------:R-:W-:Y:S02]  /*4310*/  CS2R R12, SRZ ;  /* 0x00000000000c7805 */ /* 0x000fe4000001ff00 */
[----:B------:R-:W-:-:S13]  /*4320*/  ISETP.NE.AND.EX P0, PT, R11, RZ, PT, P0 ;  /* 0x000000ff0b00720c */ /* 0x000fda0003f05300 */
[----:B------:R-:W-:Y:S05]  /*4330*/  @!P0 BRA `(.L_x_45) ;  /* 0x0000000000348947 */ /* 0x000fea0003800000 */
[----:B------:R-:W-:-:S10]  /*4340*/  DMUL R12, R10, 1.80143985094819840000e+16 ;  /* 0x435000000a0c7828 */ /* 0x000fd40000000000 */
[----:B------:R-:W-:-:S04]  /*4350*/  SHF.R.U32.HI R12, RZ, 0x14, R13 ;  /* 0x00000014ff0c7819 */ /* 0x000fc8000001160d */
[----:B------:R-:W-:-:S04]  /*4360*/  IADD3 R3, PT, PT, -R12, 0x37, RZ ;  /* 0x000000370c037810 */ /* 0x000fc80007ffe1ff */
[----:B------:R-:W-:Y:S02]  /*4370*/  IADD3 R13, PT, PT, -R3, 0x400, RZ ;  /* 0x00000400030d7810 */ /* 0x000fe40007ffe1ff */
[CC--:B------:R-:W-:Y:S02]  /*4380*/  SHF.L.U64.HI R11, R10.reuse, R3.reuse, R11 ;  /* 0x000000030a0b7219 */ /* 0x0c0fe4000001020b */
[----:B------:R-:W-:Y:S02]  /*4390*/  ISETP.GT.AND P0, PT, R13, RZ, PT ;  /* 0x000000ff0d00720c */ /* 0x000fe40003f04270 */
[----:B------:R-:W-:-:S11]  /*43a0*/  SHF.L.U32 R3, R10, R3, RZ ;  /* 0x000000030a037219 */ /* 0x000fd600000006ff */
[----:B------:R-:W-:-:S04]  /*43b0*/  @!P0 IADD3 R0, PT, PT, -R13, 0x1, RZ ;  /* 0x000000010d008810 */ /* 0x000fc80007ffe1ff */
[-CC-:B------:R-:W-:Y:S02]  /*43c0*/  @!P0 SHF.R.U64 R12, R3, R0.reuse, R11.reuse ;  /* 0x00000000030c8219 */ /* 0x180fe4000000120b */
[----:B------:R-:W-:Y:S01]  /*43d0*/  @P0 IADD3 R12, P1, PT, RZ, R3, RZ ;  /* 0x00000003ff0c0210 */ /* 0x000fe20007f3e0ff */
[----:B------:R-:W-:Y:S01]  /*43e0*/  @P0 VIADD R3, R13, 0xffffffff ;  /* 0xffffffff0d030836 */ /* 0x000fe20000000000 */
[----:B------:R-:W-:-:S03]  /*43f0*/  @!P0 SHF.R.U32.HI R13, RZ, R0, R11 ;  /* 0x00000000ff0d8219 */ /* 0x000fc6000001160b */
[----:B------:R-:W-:-:S08]  /*4400*/  @P0 IMAD.U32.X R13, R3, 0x100000, R11, P1 ;  /* 0x00100000030d0824 */ /* 0x000fd000008e040b */
.L_x_45:
[----:B------:R-:W-:Y:S05]  /*4410*/  BSYNC.RECONVERGENT B1 ;  /* 0x0000000000017941 */ /* 0x000fea0003800200 */
.L_x_44:
[----:B------:R-:W-:-:S07]  /*4420*/  LOP3.LUT R13, R13, 0x80000000, R9, 0xb8, !PT ;  /* 0x800000000d0d7812 */ /* 0x000fce00078eb809 */
.L_x_41:
[----:B------:R-:W-:Y:S05]  /*4430*/  BSYNC.RECONVERGENT B0 ;  /* 0x0000000000007941 */ /* 0x000fea0003800200 */
.L_x_39:
[----:B------:R-:W0:Y:S01]  /*4440*/  F2I.F64.TRUNC R0, R8 ;  /* 0x0000000800007311 */ /* 0x000e22000030d100 */
[----:B------:R-:W-:Y:S01]  /*4450*/  DADD R12, R12, -1 ;  /* 0xbff000000c0c7429 */ /* 0x000fe20000000000 */
[----:B------:R-:W-:Y:S07]  /*4460*/  BSSY.RECONVERGENT B0, `(.L_x_46) ;  /* 0x0000033000007945 */ /* 0x000fee0003800200 */
[----:B------:R-:W-:Y:S01]  /*4470*/  DADD R12, -|R12|, 1 ;  /* 0x3ff000000c0c7429 */ /* 0x000fe20000000300 */
[----:B0-----:R-:W-:-:S07]  /*4480*/  LOP3.LUT R0, R0, 0xff, RZ, 0xc0, !PT ;  /* 0x000000ff00007812 */ /* 0x001fce00078ec0ff */
[----:B------:R-:W-:Y:S01]  /*4490*/  DMUL R12, R4, R12 ;  /* 0x0000000c040c7228 */ /* 0x000fe20000000000 */
[----:B------:R-:W-:-:S13]  /*44a0*/  ISETP.GT.AND P0, PT, R0, 0x2, PT ;  /* 0x000000020000780c */ /* 0x000fda0003f04270 */
[----:B------:R-:W-:Y:S05]  /*44b0*/  @P0 BRA `(.L_x_47) ;  /* 0x0000000000500947 */ /* 0x000fea0003800000 */
[----:B------:R-:W-:Y:S02]  /*44c0*/  ISETP.NE.AND P0, PT, R0, RZ, PT ;  /* 0x000000ff0000720c */ /* 0x000fe40003f05270 */
[----:B------:R-:W-:Y:S01]  /*44d0*/  CS2R R8, SRZ ;  /* 0x0000000000087805 */ /* 0x000fe2000001ff00 */
[----:B------:R-:W-:Y:S02]  /*44e0*/  IMAD.MOV.U32 R10, RZ, RZ, R4 ;  /* 0x000000ffff0a7224 */ /* 0x000fe400078e0004 */
[----:B------:R-:W-:-:S08]  /*44f0*/  IMAD.MOV.U32 R11, RZ, RZ, R5 ;  /* 0x000000ffff0b7224 */ /* 0x000fd000078e0005 */
[----:B------:R-:W-:Y:S05]  /*4500*/  @!P0 BRA `(.L_x_48) ;  /* 0x0000000000a08947 */ /* 0x000fea0003800000 */
[----:B------:R-:W-:-:S13]  /*4510*/  ISETP.NE.AND P0, PT, R0, 0x1, PT ;  /* 0x000000010000780c */ /* 0x000fda0003f05270 */
[----:B------:R-:W-:Y:S05]  /*4520*/  @!P0 BRA `(.L_x_49) ;  /* 0x0000000000208947 */ /* 0x000fea0003800000 */
[----:B------:R-:W-:-:S13]  /*4530*/  ISETP.NE.AND P0, PT, R0, 0x2, PT ;  /* 0x000000020000780c */ /* 0x000fda0003f05270 */
[----:B------:R-:W-:Y:S05]  /*4540*/  @P0 BRA `(.L_x_50) ;  /* 0x0000000000440947 */ /* 0x000fea0003800000 */
[----:B------:R-:W-:Y:S01]  /*4550*/  IMAD.MOV.U32 R8, RZ, RZ, R12 ;  /* 0x000000ffff087224 */ /* 0x000fe200078e000c */
[----:B------:R-:W-:Y:S01]  /*4560*/  CS2R R10, SRZ ;  /* 0x00000000000a7805 */ /* 0x000fe2000001ff00 */
[----:B------:R-:W-:Y:S02]  /*4570*/  IMAD.MOV.U32 R9, RZ, RZ, R13 ;  /* 0x000000ffff097224 */ /* 0x000fe400078e000d */
[----:B------:R-:W-:Y:S02]  /*4580*/  IMAD.MOV.U32 R12, RZ, RZ, R4 ;  /* 0x000000ffff0c7224 */ /* 0x000fe400078e0004 */
[----:B------:R-:W-:Y:S01]  /*4590*/  IMAD.MOV.U32 R13, RZ, RZ, R5 ;  /* 0x000000ffff0d7224 */ /* 0x000fe200078e0005 */
[----:B------:R-:W-:Y:S06]  /*45a0*/  BRA `(.L_x_48) ;  /* 0x0000000000787947 */ /* 0x000fec0003800000 */
.L_x_49:
[----:B------:R-:W-:Y:S02]  /*45b0*/  IMAD.MOV.U32 R10, RZ, RZ, R12 ;  /* 0x000000ffff0a7224 */ /* 0x000fe400078e000c */
[----:B------:R-:W-:Y:S02]  /*45c0*/  IMAD.MOV.U32 R11, RZ, RZ, R13 ;  /* 0x000000ffff0b7224 */ /* 0x000fe400078e000d */
[----:B------:R-:W-:Y:S02]  /*45d0*/  IMAD.MOV.U32 R12, RZ, RZ, R4 ;  /* 0x000000ffff0c7224 */ /* 0x000fe400078e0004 */
[----:B------:R-:W-:Y:S01]  /*45e0*/  IMAD.MOV.U32 R13, RZ, RZ, R5 ;  /* 0x000000ffff0d7224 */ /* 0x000fe200078e0005 */
[----:B------:R-:W-:Y:S06]  /*45f0*/  BRA `(.L_x_48) ;  /* 0x0000000000647947 */ /* 0x000fec0003800000 */
.L_x_47:
[----:B------:R-:W-:-:S13]  /*4600*/  ISETP.NE.AND P0, PT, R0, 0x3, PT ;  /* 0x000000030000780c */ /* 0x000fda0003f05270 */
[----:B------:R-:W-:Y:S05]  /*4610*/  @!P0 BRA `(.L_x_51) ;  /* 0x0000000000508947 */ /* 0x000fea0003800000 */
[----:B------:R-:W-:-:S13]  /*4620*/  ISETP.NE.AND P0, PT, R0, 0x4, PT ;  /* 0x000000040000780c */ /* 0x000fda0003f05270 */
[----:B------:R-:W-:Y:S05]  /*4630*/  @!P0 BRA `(.L_x_52) ;  /* 0x0000000000308947 */ /* 0x000fea0003800000 */
[----:B------:R-:W-:-:S13]  /*4640*/  ISETP.NE.AND P0, PT, R0, 0x5, PT ;  /* 0x000000050000780c */ /* 0x000fda0003f05270 */
[----:B------:R-:W-:Y:S05]  /*4650*/  @!P0 BRA `(.L_x_53) ;  /* 0x0000000000108947 */ /* 0x000fea0003800000 */
.L_x_50:
[----:B------:R-:W-:Y:S02]  /*4660*/  CS2R R10, SRZ ;  /* 0x00000000000a7805 */ /* 0x000fe4000001ff00 */
[----:B------:R-:W-:Y:S02]  /*4670*/  CS2R R12, SRZ ;  /* 0x00000000000c7805 */ /* 0x000fe4000001ff00 */
[----:B------:R-:W-:Y:S01]  /*4680*/  CS2R R8, SRZ ;  /* 0x0000000000087805 */ /* 0x000fe2000001ff00 */
[----:B------:R-:W-:Y:S06]  /*4690*/  BRA `(.L_x_48) ;  /* 0x00000000003c7947 */ /* 0x000fec0003800000 */
.L_x_53:
[----:B------:R-:W-:Y:S02]  /*46a0*/  IMAD.MOV.U32 R8, RZ, RZ, R12 ;  /* 0x000000ffff087224 */ /* 0x000fe400078e000c */
[----:B------:R-:W-:Y:S01]  /*46b0*/  IMAD.MOV.U32 R9, RZ, RZ, R13 ;  /* 0x000000ffff097224 */ /* 0x000fe200078e000d */
[----:B------:R-:W-:Y:S01]  /*46c0*/  CS2R R12, SRZ ;  /* 0x00000000000c7805 */ /* 0x000fe2000001ff00 */
[----:B------:R-:W-:Y:S02]  /*46d0*/  IMAD.MOV.U32 R10, RZ, RZ, R4 ;  /* 0x000000ffff0a7224 */ /* 0x000fe400078e0004 */
[----:B------:R-:W-:Y:S01]  /*46e0*/  IMAD.MOV.U32 R11, RZ, RZ, R5 ;  /* 0x000000ffff0b7224 */ /* 0x000fe200078e0005 */
[----:B------:R-:W-:Y:S06]  /*46f0*/  BRA `(.L_x_48) ;  /* 0x0000000000247947 */ /* 0x000fec0003800000 */
.L_x_52:
[----:B------:R-:W-:Y:S02]  /*4700*/  IMAD.MOV.U32 R10, RZ, RZ, R12 ;  /* 0x000000ffff0a7224 */ /* 0x000fe400078e000c */
[----:B------:R-:W-:Y:S01]  /*4710*/  IMAD.MOV.U32 R11, RZ, RZ, R13 ;  /* 0x000000ffff0b7224 */ /* 0x000fe200078e000d */
[----:B------:R-:W-:Y:S01]  /*4720*/  CS2R R12, SRZ ;  /* 0x00000000000c7805 */ /* 0x000fe2000001ff00 */
[----:B------:R-:W-:Y:S02]  /*4730*/  IMAD.MOV.U32 R8, RZ, RZ, R4 ;  /* 0x000000ffff087224 */ /* 0x000fe400078e0004 */
[----:B------:R-:W-:Y:S01]  /*4740*/  IMAD.MOV.U32 R9, RZ, RZ, R5 ;  /* 0x000000ffff097224 */ /* 0x000fe200078e0005 */
[----:B------:R-:W-:Y:S06]  /*4750*/  BRA `(.L_x_48) ;  /* 0x00000000000c7947 */ /* 0x000fec0003800000 */
.L_x_51:
[----:B------:R-:W-:Y:S01]  /*4760*/  CS2R R10, SRZ ;  /* 0x00000000000a7805 */ /* 0x000fe2000001ff00 */
[----:B------:R-:W-:Y:S02]  /*4770*/  IMAD.MOV.U32 R8, RZ, RZ, R4 ;  /* 0x000000ffff087224 */ /* 0x000fe400078e0004 */
[----:B------:R-:W-:-:S07]  /*4780*/  IMAD.MOV.U32 R9, RZ, RZ, R5 ;  /* 0x000000ffff097224 */ /* 0x000fce00078e0005 */
.L_x_48:
[----:B------:R-:W-:Y:S05]  /*4790*/  BSYNC.RECONVERGENT B0 ;  /* 0x0000000000007941 */ /* 0x000fea0003800200 */
.L_x_46:
[----:B------:R-:W-:Y:S01]  /*47a0*/  DFMA R6, R4, -0.5, R6 ;  /* 0xbfe000000406782b */ /* 0x000fe20000000006 */
[----:B------:R-:W0:Y:S01]  /*47b0*/  LDCU.64 UR6, c[0x0][0x388] ;  /* 0x00007100ff0677ac */ /* 0x000e220008000a00 */
[----:B------:R-:W-:Y:S01]  /*47c0*/  IMAD R0, R2, 0x3, RZ ;  /* 0x0000000302007824 */ /* 0x000fe200078e02ff */
[----:B------:R-:W1:Y:S01]  /*47d0*/  LDCU UR4, c[0x0][0x360] ;  /* 0x00006c00ff0477ac */ /* 0x000e620008000800 */
[----:B------:R-:W1:Y:S04]  /*47e0*/  LDC R3, c[0x0][0x370] ;  /* 0x0000dc00ff037b82 */ /* 0x000e680000000800 */
[C---:B------:R-:W-:Y:S01]  /*47f0*/  DADD R10, R6.reuse, R10 ;  /* 0x00000000060a7229 */ /* 0x040fe2000000000a */
[----:B------:R-:W2:Y:S01]  /*4800*/  LDCU UR5, c[0x0][0x380] ;  /* 0x00007000ff0577ac */ /* 0x000ea20008000800 */
[----:B------:R-:W-:-:S02]  /*4810*/  DADD R12, R6, R12 ;  /* 0x00000000060c7229 */ /* 0x000fc4000000000c */
[----:B------:R-:W-:-:S04]  /*4820*/  DADD R8, R6, R8 ;  /* 0x0000000006087229 */ /* 0x000fc80000000008 */
[----:B------:R-:W-:Y:S02]  /*4830*/  DMUL R10, R10, 255 ;  /* 0x406fe0000a0a7828 */ /* 0x000fe40000000000 */
[----:B------:R-:W-:Y:S01]  /*4840*/  DMUL R12, R12, 255 ;  /* 0x406fe0000c0c7828 */ /* 0x000fe20000000000 */
[----:B0-----:R-:W-:Y:S01]  /*4850*/  IADD3 R4, P0, PT, R0, UR6, RZ ;  /* 0x0000000600047c10 */ /* 0x001fe2000ff1e0ff */
[----:B------:R-:W-:-:S03]  /*4860*/  DMUL R8, R8, 255 ;  /* 0x406fe00008087828 */ /* 0x000fc60000000000 */
[----:B------:R-:W-:-:S03]  /*4870*/  LEA.HI.X.SX32 R5, R0, UR7, 0x1, P0 ;  /* 0x0000000700057c11 */ /* 0x000fc600080f0eff */
[----:B------:R-:W0:Y:S01]  /*4880*/  F2I.U32.F64.TRUNC R11, R10 ;  /* 0x0000000a000b7311 */ /* 0x000e22000030d000 */
[----:B-1----:R-:W-:-:S07]  /*4890*/  IMAD R2, R3, UR4, R2 ;  /* 0x0000000403027c24 */ /* 0x002fce000f8e0202 */
[----:B------:R-:W1:Y:S01]  /*48a0*/  F2I.U32.F64.TRUNC R13, R12 ;  /* 0x0000000c000d7311 */ /* 0x000e62000030d000 */
[----:B--2---:R-:W-:Y:S01]  /*48b0*/  ISETP.GE.AND P0, PT, R2, UR5, PT ;  /* 0x0000000502007c0c */ /* 0x004fe2000bf06270 */
[----:B0-----:R2:W-:Y:S06]  /*48c0*/  STG.E.U8 desc[UR8][R4.64], R11 ;  /* 0x0000000b04007986 */ /* 0x0015ec000c101108 */
[----:B------:R-:W0:Y:S01]  /*48d0*/  F2I.U32.F64.TRUNC R9, R8 ;  /* 0x0000000800097311 */ /* 0x000e22000030d000 */
[----:B-1----:R2:W-:Y:S04]  /*48e0*/  STG.E.U8 desc[UR8][R4.64+0x1], R13 ;  /* 0x0000010d04007986 */ /* 0x0025e8000c101108 */
[----:B0-----:R2:W-:Y:S01]  /*48f0*/  STG.E.U8 desc[UR8][R4.64+0x2], R9 ;  /* 0x0000020904007986 */ /* 0x0015e2000c101108 */
[----:B------:R-:W-:Y:S05]  /*4900*/  @!P0 BRA `(.L_x_54) ;  /* 0xffffffb400e88947 */ /* 0x000fea000383ffff */
[----:B------:R-:W-:Y:S05]  /*4910*/  EXIT ;  /* 0x000000000000794d */ /* 0x000fea0003800000 */
        .weak           $__internal_0_$__cuda_sm20_div_rn_f64_full
        .type           $__internal_0_$__cuda_sm20_div_rn_f64_full,@function
        .size           $__internal_0_$__cuda_sm20_div_rn_f64_full,($_Z17domain_color_cudaiPh$__internal_trig_reduction_slowpathd - $__internal_0_$__cuda_sm20_div_rn_f64_full)
$__internal_0_$__cuda_sm20_div_rn_f64_full:
[----:B------:R-:W-:Y:S01]  /*4920*/  FSETP.GEU.AND P4, PT, |R9|, 1.469367938527859385e-39, PT ;  /* 0x001000000900780b */ /* 0x000fe20003f8e200 */
[----:B------:R-:W-:Y:S01]  /*4930*/  IMAD.MOV.U32 R12, RZ, RZ, R10 ;  /* 0x000000ffff0c7224 */ /* 0x000fe200078e000a */
[C---:B------:R-:W-:Y:S01]  /*4940*/  FSETP.GEU.AND P0, PT, |R13|.reuse, 1.469367938527859385e-39, PT ;  /* 0x001000000d00780b */ /* 0x040fe20003f0e200 */
[----:B------:R-:W-:Y:S01]  /*4950*/  IMAD.MOV.U32 R16, RZ, RZ, 0x1 ;  /* 0x00000001ff107424 */ /* 0x000fe200078e00ff */
[----:B------:R-:W-:Y:S01]  /*4960*/  LOP3.LUT R11, R13, 0x800fffff, RZ, 0xc0, !PT ;  /* 0x800fffff0d0b7812 */ /* 0x000fe200078ec0ff */
[----:B------:R-:W-:Y:S01]  /*4970*/  BSSY.RECONVERGENT B1, `(.L_x_55) ;  /* 0x0000052000017945 */ /* 0x000fe20003800200 */
[----:B------:R-:W-:Y:S02]  /*4980*/  LOP3.LUT R6, R9, 0x7ff00000, RZ, 0xc0, !PT ;  /* 0x7ff0000009067812 */ /* 0x000fe400078ec0ff */
[----:B------:R-:W-:Y:S02]  /*4990*/  LOP3.LUT R11, R11, 0x3ff00000, RZ, 0xfc, !PT ;  /* 0x3ff000000b0b7812 */ /* 0x000fe400078efcff */
[----:B------:R-:W-:Y:S01]  /*49a0*/  LOP3.LUT R27, R13, 0x7ff00000, RZ, 0xc0, !PT ;  /* 0x7ff000000d1b7812 */ /* 0x000fe200078ec0ff */
[----:B------:R-:W-:-:S02]  /*49b0*/  IMAD.MOV.U32 R26, RZ, RZ, R6 ;  /* 0x000000ffff1a7224 */ /* 0x000fc400078e0006 */
[----:B------:R-:W-:Y:S01]  /*49c0*/  @!P4 LOP3.LUT R7, R13, 0x7ff00000, RZ, 0xc0, !PT ;  /* 0x7ff000000d07c812 */ /* 0x000fe200078ec0ff */
[----:B------:R-:W-:Y:S01]  /*49d0*/  @!P4 IMAD.MOV.U32 R28, RZ, RZ, RZ ;  /* 0x000000ffff1cc224 */ /* 0x000fe200078e00ff */
[----:B------:R-:W-:Y:S01]  /*49e0*/  @!P0 DMUL R10, R12, 8.98846567431157953865e+307 ;  /* 0x7fe000000c0a8828 */ /* 0x000fe20000000000 */
[C---:B------:R-:W-:Y:S02]  /*49f0*/  ISETP.GE.U32.AND P3, PT, R6.reuse, R27, PT ;  /* 0x0000001b0600720c */ /* 0x040fe40003f66070 */
[----:B------:R-:W-:Y:S01]  /*4a00*/  @!P4 ISETP.GE.U32.AND P5, PT, R6, R7, PT ;  /* 0x000000070600c20c */ /* 0x000fe20003fa6070 */
[----:B------:R-:W-:Y:S02]  /*4a10*/  IMAD.MOV.U32 R7, RZ, RZ, 0x1ca00000 ;  /* 0x1ca00000ff077424 */ /* 0x000fe400078e00ff */
[----:B------:R-:W0:Y:S03]  /*4a20*/  MUFU.RCP64H R17, R11 ;  /* 0x0000000b00117308 */ /* 0x000e260000001800 */
[----:B------:R-:W-:-:S02]  /*4a30*/  @!P4 SEL R14, R7, 0x63400000, !P5 ;  /* 0x63400000070ec807 */ /* 0x000fc40006800000 */
[----:B------:R-:W-:Y:S02]  /*4a40*/  SEL R15, R7, 0x63400000, !P3 ;  /* 0x63400000070f7807 */ /* 0x000fe40005800000 */
[--C-:B------:R-:W-:Y:S02]  /*4a50*/  @!P4 LOP3.LUT R14, R14, 0x80000000, R9.reuse, 0xf8, !PT ;  /* 0x800000000e0ec812 */ /* 0x100fe400078ef809 */
[----:B------:R-:W-:Y:S02]  /*4a60*/  LOP3.LUT R15, R15, 0x800fffff, R9, 0xf8, !PT ;  /* 0x800fffff0f0f7812 */ /* 0x000fe400078ef809 */
[----:B------:R-:W-:Y:S01]  /*4a70*/  @!P4 LOP3.LUT R29, R14, 0x100000, RZ, 0xfc, !PT ;  /* 0x001000000e1dc812 */ /* 0x000fe200078efcff */
[----:B------:R-:W-:Y:S01]  /*4a80*/  IMAD.MOV.U32 R14, RZ, RZ, R8 ;  /* 0x000000ffff0e7224 */ /* 0x000fe200078e0008 */
[----:B------:R-:W-:-:S05]  /*4a90*/  @!P0 LOP3.LUT R27, R11, 0x7ff00000, RZ, 0xc0, !PT ;  /* 0x7ff000000b1b8812 */ /* 0x000fca00078ec0ff */
[----:B------:R-:W-:Y:S02]  /*4aa0*/  @!P4 DFMA R14, R14, 2, -R28 ;  /* 0x400000000e0ec82b */ /* 0x000fe4000000081c */
[----:B0-----:R-:W-:-:S08]  /*4ab0*/  DFMA R28, R16, -R10, 1 ;  /* 0x3ff00000101c742b */ /* 0x001fd0000000080a */
[----:B------:R-:W-:Y:S01]  /*4ac0*/  DFMA R28, R28, R28, R28 ;  /* 0x0000001c1c1c722b */ /* 0x000fe2000000001c */
[----:B------:R-:W-:-:S07]  /*4ad0*/  @!P4 LOP3.LUT R26, R15, 0x7ff00000, RZ, 0xc0, !PT ;  /* 0x7ff000000f1ac812 */ /* 0x000fce00078ec0ff */
[----:B------:R-:W-:-:S08]  /*4ae0*/  DFMA R16, R16, R28, R16 ;  /* 0x0000001c1010722b */ /* 0x000fd00000000010 */
[----:B------:R-:W-:-:S08]  /*4af0*/  DFMA R30, R16, -R10, 1 ;  /* 0x3ff00000101e742b */ /* 0x000fd0000000080a */
[----:B------:R-:W-:-:S08]  /*4b00*/  DFMA R30, R16, R30, R16 ;  /* 0x0000001e101e722b */ /* 0x000fd00000000010 */
[----:B------:R-:W-:-:S08]  /*4b10*/  DMUL R28, R30, R14 ;  /* 0x0000000e1e1c7228 */ /* 0x000fd00000000000 */
[----:B------:R-:W-:-:S08]  /*4b20*/  DFMA R16, R28, -R10, R14 ;  /* 0x8000000a1c10722b */ /* 0x000fd0000000000e */
[----:B------:R-:W-:Y:S01]  /*4b30*/  DFMA R16, R30, R16, R28 ;  /* 0x000000101e10722b */ /* 0x000fe2000000001c */
[----:B------:R-:W-:-:S05]  /*4b40*/  VIADD R28, R26, 0xffffffff ;  /* 0xffffffff1a1c7836 */ /* 0x000fca0000000000 */
[----:B------:R-:W-:Y:S01]  /*4b50*/  ISETP.GT.U32.AND P0, PT, R28, 0x7feffffe, PT ;  /* 0x7feffffe1c00780c */ /* 0x000fe20003f04070 */
[----:B------:R-:W-:-:S05]  /*4b60*/  VIADD R28, R27, 0xffffffff ;  /* 0xffffffff1b1c7836 */ /* 0x000fca0000000000 */
[----:B------:R-:W-:-:S13]  /*4b70*/  ISETP.GT.U32.OR P0, PT, R28, 0x7feffffe, P0 ;  /* 0x7feffffe1c00780c */ /* 0x000fda0000704470 */
[----:B------:R-:W-:Y:S05]  /*4b80*/  @P0 BRA `(.L_x_56) ;  /* 0x00000000006c0947 */ /* 0x000fea0003800000 */
[----:B------:R-:W-:Y:S01]  /*4b90*/  LOP3.LUT R9, R13, 0x7ff00000, RZ, 0xc0, !PT ;  /* 0x7ff000000d097812 */ /* 0x000fe200078ec0ff */
[----:B------:R-:W-:-:S03]  /*4ba0*/  IMAD.MOV.U32 R26, RZ, RZ, RZ ;  /* 0x000000ffff1a7224 */ /* 0x000fc600078e00ff */
[CC--:B------:R-:W-:Y:S02]  /*4bb0*/  VIADDMNMX R8, R6.reuse, -R9.reuse, 0xb9600000, !PT ;  /* 0xb960000006087446 */ /* 0x0c0fe40007800909 */
[----:B------:R-:W-:Y:S02]  /*4bc0*/  ISETP.GE.U32.AND P0, PT, R6, R9, PT ;  /* 0x000000090600720c */ /* 0x000fe40003f06070 */
[----:B------:R-:W-:Y:S02]  /*4bd0*/  VIMNMX R8, PT, PT, R8, 0x46a00000, PT ;  /* 0x46a0000008087848 */ /* 0x000fe40003fe0100 */
[----:B------:R-:W-:-:S05]  /*4be0*/  SEL R7, R7, 0x63400000, !P0 ;  /* 0x6340000007077807 */ /* 0x000fca0004000000 */
[----:B------:R-:W-:-:S04]  /*4bf0*/  IMAD.IADD R8, R8, 0x1, -R7 ;  /* 0x0000000108087824 */ /* 0x000fc800078e0a07 */
[----:B------:R-:W-:-:S06]  /*4c00*/  VIADD R27, R8, 0x7fe00000 ;  /* 0x7fe00000081b7836 */ /* 0x000fcc0000000000 */
[----:B------:R-:W-:-:S10]  /*4c10*/  DMUL R6, R16, R26 ;  /* 0x0000001a10067228 */ /* 0x000fd40000000000 */
[----:B------:R-:W-:-:S13]  /*4c20*/  FSETP.GTU.AND P0, PT, |R7|, 1.469367938527859385e-39, PT ;  /* 0x001000000700780b */ /* 0x000fda0003f0c200 */
[----:B------:R-:W-:Y:S05]  /*4c30*/  @P0 BRA `(.L_x_57) ;  /* 0x0000000000940947 */ /* 0x000fea0003800000 */
[----:B------:R-:W-:Y:S01]  /*4c40*/  DFMA R10, R16, -R10, R14 ;  /* 0x8000000a100a722b */ /* 0x000fe2000000000e */
[----:B------:R-:W-:-:S09]  /*4c50*/  IMAD.MOV.U32 R26, RZ, RZ, RZ ;  /* 0x000000ffff1a7224 */ /* 0x000fd200078e00ff */
[C---:B------:R-:W-:Y:S02]  /*4c60*/  FSETP.NEU.AND P0, PT, R11.reuse, RZ, PT ;  /* 0x000000ff0b00720b */ /* 0x040fe40003f0d000 */
[----:B------:R-:W-:-:S04]  /*4c70*/  LOP3.LUT R12, R11, 0x80000000, R13, 0x48, !PT ;  /* 0x800000000b0c7812 */ /* 0x000fc800078e480d */
[----:B------:R-:W-:-:S07]  /*4c80*/  LOP3.LUT R27, R12, R27, RZ, 0xfc, !PT ;  /* 0x0000001b0c1b7212 */ /* 0x000fce00078efcff */
[----:B------:R-:W-:Y:S05]  /*4c90*/  @!P0 BRA `(.L_x_57) ;  /* 0x00000000007c8947 */ /* 0x000fea0003800000 */
[----:B------:R-:W-:Y:S01]  /*4ca0*/  IMAD.MOV R11, RZ, RZ, -R8 ;  /* 0x000000ffff0b7224 */ /* 0x000fe200078e0a08 */
[----:B------:R-:W-:Y:S01]  /*4cb0*/  IADD3 R9, PT, PT, -R8, -0x43300000, RZ ;  /* 0xbcd0000008097810 */ /* 0x000fe20007ffe1ff */
[----:B------:R-:W-:-:S06]  /*4cc0*/  IMAD.MOV.U32 R10, RZ, RZ, RZ ;  /* 0x000000ffff0a7224 */ /* 0x000fcc00078e00ff */
[----:B------:R-:W-:Y:S02]  /*4cd0*/  DFMA R10, R6, -R10, R16 ;  /* 0x8000000a060a722b */ /* 0x000fe40000000010 */
[----:B------:R-:W-:-:S08]  /*4ce0*/  DMUL.RP R16, R16, R26 ;  /* 0x0000001a10107228 */ /* 0x000fd00000008000 */
[----:B------:R-:W-:Y:S02]  /*4cf0*/  FSETP.NEU.AND P0, PT, |R11|, R9, PT ;  /* 0x000000090b00720b */ /* 0x000fe40003f0d200 */
[----:B------:R-:W-:Y:S02]  /*4d00*/  LOP3.LUT R9, R17, R12, RZ, 0x3c, !PT ;  /* 0x0000000c11097212 */ /* 0x000fe400078e3cff */
[----:B------:R-:W-:Y:S02]  /*4d10*/  FSEL R6, R16, R6, !P0 ;  /* 0x0000000610067208 */ /* 0x000fe40004000000 */
[----:B------:R-:W-:Y:S01]  /*4d20*/  FSEL R7, R9, R7, !P0 ;  /* 0x0000000709077208 */ /* 0x000fe20004000000 */
[----:B------:R-:W-:Y:S06]  /*4d30*/  BRA `(.L_x_57) ;  /* 0x0000000000547947 */ /* 0x000fec0003800000 */
.L_x_56:
[----:B------:R-:W-:-:S14]  /*4d40*/  DSETP.NAN.AND P0, PT, R8, R8, PT ;  /* 0x000000080800722a */ /* 0x000fdc0003f08000 */
[----:B------:R-:W-:Y:S05]  /*4d50*/  @P0 BRA `(.L_x_58) ;  /* 0x0000000000440947 */ /* 0x000fea0003800000 */
[----:B------:R-:W-:-:S14]  /*4d60*/  DSETP.NAN.AND P0, PT, R12, R12, PT ;  /* 0x0000000c0c00722a */ /* 0x000fdc0003f08000 */
[----:B------:R-:W-:Y:S05]  /*4d70*/  @P0 BRA `(.L_x_59) ;  /* 0x0000000000300947 */ /* 0x000fea0003800000 */
[----:B------:R-:W-:Y:S01]  /*4d80*/  ISETP.NE.AND P0, PT, R26, R27, PT ;  /* 0x0000001b1a00720c */ /* 0x000fe20003f05270 */
[----:B------:R-:W-:Y:S02]  /*4d90*/  IMAD.MOV.U32 R6, RZ, RZ, 0x0 ;  /* 0x00000000ff067424 */ /* 0x000fe400078e00ff */
[----:B------:R-:W-:-:S10]  /*4da0*/  IMAD.MOV.U32 R7, RZ, RZ, -0x80000 ;  /* 0xfff80000ff077424 */ /* 0x000fd400078e00ff */
[----:B------:R-:W-:Y:S05]  /*4db0*/  @!P0 BRA `(.L_x_57) ;  /* 0x0000000000348947 */ /* 0x000fea0003800000 */
[----:B------:R-:W-:Y:S02]  /*4dc0*/  ISETP.NE.AND P0, PT, R26, 0x7ff00000, PT ;  /* 0x7ff000001a00780c */ /* 0x000fe40003f05270 */
[----:B------:R-:W-:Y:S02]  /*4dd0*/  LOP3.LUT R7, R9, 0x80000000, R13, 0x48, !PT ;  /* 0x8000000009077812 */ /* 0x000fe400078e480d */
[----:B------:R-:W-:-:S13]  /*4de0*/  ISETP.EQ.OR P0, PT, R27, RZ, !P0 ;  /* 0x000000ff1b00720c */ /* 0x000fda0004702670 */
[----:B------:R-:W-:Y:S01]  /*4df0*/  @P0 LOP3.LUT R8, R7, 0x7ff00000, RZ, 0xfc, !PT ;  /* 0x7ff0000007080812 */ /* 0x000fe200078efcff */
[----:B------:R-:W-:Y:S02]  /*4e00*/  @!P0 IMAD.MOV.U32 R6, RZ, RZ, RZ ;  /* 0x000000ffff068224 */ /* 0x000fe400078e00ff */
[----:B------:R-:W-:Y:S02]  /*4e10*/  @P0 IMAD.MOV.U32 R6, RZ, RZ, RZ ;  /* 0x000000ffff060224 */ /* 0x000fe400078e00ff */
[----:B------:R-:W-:Y:S01]  /*4e20*/  @P0 IMAD.MOV.U32 R7, RZ, RZ, R8 ;  /* 0x000000ffff070224 */ /* 0x000fe200078e0008 */
[----:B------:R-:W-:Y:S06]  /*4e30*/  BRA `(.L_x_57) ;  /* 0x0000000000147947 */ /* 0x000fec0003800000 */
.L_x_59:
[----:B------:R-:W-:Y:S01]  /*4e40*/  LOP3.LUT R7, R13, 0x80000, RZ, 0xfc, !PT ;  /* 0x000800000d077812 */ /* 0x000fe200078efcff */
[----:B------:R-:W-:Y:S01]  /*4e50*/  IMAD.MOV.U32 R6, RZ, RZ, R12 ;  /* 0x000000ffff067224 */ /* 0x000fe200078e000c */
[----:B------:R-:W-:Y:S06]  /*4e60*/  BRA `(.L_x_57) ;  /* 0x0000000000087947 */ /* 0x000fec0003800000 */
.L_x_58:
[----:B------:R-:W-:Y:S01]  /*4e70*/  LOP3.LUT R7, R9, 0x80000, RZ, 0xfc, !PT ;  /* 0x0008000009077812 */ /* 0x000fe200078efcff */
[----:B------:R-:W-:-:S07]  /*4e80*/  IMAD.MOV.U32 R6, RZ, RZ, R8 ;  /* 0x000000ffff067224 */ /* 0x000fce00078e0008 */
.L_x_57:
[----:B------:R-:W-:Y:S05]  /*4e90*/  BSYNC.RECONVERGENT B1 ;  /* 0x0000000000017941 */ /* 0x000fea0003800200 */
.L_x_55:
[----:B------:R-:W-:Y:S02]  /*4ea0*/  IMAD.MOV.U32 R8, RZ, RZ, R6 ;  /* 0x000000ffff087224 */ /* 0x000fe400078e0006 */
[----:B------:R-:W-:Y:S02]  /*4eb0*/  IMAD.MOV.U32 R9, RZ, RZ, R7 ;  /* 0x000000ffff097224 */ /* 0x000fe400078e0007 */
[----:B------:R-:W-:Y:S02]  /*4ec0*/  IMAD.MOV.U32 R6, RZ, RZ, R3 ;  /* 0x000000ffff067224 */ /* 0x000fe400078e0003 */
[----:B------:R-:W-:-:S04]  /*4ed0*/  IMAD.MOV.U32 R7, RZ, RZ, 0x0 ;  /* 0x00000000ff077424 */ /* 0x000fc800078e00ff */
[----:B------:R-:W-:Y:S05]  /*4ee0*/  RET.REL.NODEC R6 `(_Z17domain_color_cudaiPh) ;  /* 0xffffffb006447950 */ /* 0x000fea0003c3ffff */
        .type           $_Z17domain_color_cudaiPh$__internal_trig_reduction_slowpathd,@function
        .size           $_Z17domain_color_cudaiPh$__internal_trig_reduction_slowpathd,(.L_x_69 - $_Z17domain_color_cudaiPh$__internal_trig_reduction_slowpathd)
$_Z17domain_color_cudaiPh$__internal_trig_reduction_slowpathd:
[--C-:B------:R-:W-:Y:S01]  /*4ef0*/  SHF.R.U32.HI R28, RZ, 0x14, R27.reuse ;  /* 0x00000014ff1c7819 */ /* 0x100fe2000001161b */
[----:B------:R-:W-:Y:S02]  /*4f00*/  IMAD.MOV.U32 R29, RZ, RZ, R27 ;  /* 0x000000ffff1d7224 */ /* 0x000fe400078e001b */
[----:B------:R-:W-:Y:S01]  /*4f10*/  IMAD.MOV.U32 R4, RZ, RZ, RZ ;  /* 0x000000ffff047224 */ /* 0x000fe200078e00ff */
[----:B------:R-:W-:-:S04]  /*4f20*/  LOP3.LUT R6, R28, 0x7ff, RZ, 0xc0, !PT ;  /* 0x000007ff1c067812 */ /* 0x000fc800078ec0ff */
[----:B------:R-:W-:-:S13]  /*4f30*/  ISETP.NE.AND P0, PT, R6, 0x7ff, PT ;  /* 0x000007ff0600780c */ /* 0x000fda0003f05270 */
[----:B------:R-:W-:Y:S05]  /*4f40*/  @!P0 BRA `(.L_x_60) ;  /* 0x0000000800548947 */ /* 0x000fea0003800000 */
[----:B------:R-:W-:Y:S01]  /*4f50*/  VIADD R4, R6, 0xfffffc00 ;  /* 0xfffffc0006047836 */ /* 0x000fe20000000000 */
[----:B------:R-:W-:Y:S01]  /*4f60*/  BSSY.RECONVERGENT B3, `(.L_x_61) ;  /* 0x000002f000037945 */ /* 0x000fe20003800200 */
[----:B------:R-:W-:-:S03]  /*4f70*/  CS2R R8, SRZ ;  /* 0x0000000000087805 */ /* 0x000fc6000001ff00 */
[----:B------:R-:W-:Y:S02]  /*4f80*/  SHF.R.U32.HI R13, RZ, 0x6, R4 ;  /* 0x00000006ff0d7819 */ /* 0x000fe40000011604 */
[----:B------:R-:W-:Y:S02]  /*4f90*/  ISETP.GE.U32.AND P0, PT, R4, 0x80, PT ;  /* 0x000000800400780c */ /* 0x000fe40003f06070 */
[C---:B------:R-:W-:Y:S02]  /*4fa0*/  IADD3 R6, PT, PT, -R13.reuse, 0x13, RZ ;  /* 0x000000130d067810 */ /* 0x040fe40007ffe1ff */
[----:B------:R-:W-:Y:S02]  /*4fb0*/  IADD3 R4, PT, PT, -R13, 0xf, RZ ;  /* 0x0000000f0d047810 */ /* 0x000fe40007ffe1ff */
[----:B------:R-:W-:-:S04]  /*4fc0*/  SEL R6, R6, 0x12, P0 ;  /* 0x0000001206067807 */ /* 0x000fc80000000000 */
[----:B------:R-:W-:-:S13]  /*4fd0*/  ISETP.GE.AND P0, PT, R4, R6, PT ;  /* 0x000000060400720c */ /* 0x000fda0003f06270 */
[----:B------:R-:W-:Y:S05]  /*4fe0*/  @P0 BRA `(.L_x_62) ;  /* 0x0000000000980947 */ /* 0x000fea0003800000 */
[----:B------:R-:W0:Y:S01]  /*4ff0*/  LDC.64 R14, c[0x0][0x358] ;  /* 0x0000d600ff0e7b82 */ /* 0x000e220000000a00 */
[C---:B------:R-:W-:Y:S01]  /*5000*/  SHF.L.U64.HI R7, R5.reuse, 0xb, R29 ;  /* 0x0000000b05077819 */ /* 0x040fe2000001021d */
[----:B------:R-:W-:Y:S01]  /*5010*/  BSSY.RECONVERGENT B4, `(.L_x_63) ;  /* 0x0000022000047945 */ /* 0x000fe20003800200 */
[----:B------:R-:W-:Y:S01]  /*5020*/  IMAD.SHL.U32 R5, R5, 0x800, RZ ;  /* 0x0000080005057824 */ /* 0x000fe200078e00ff */
[----:B------:R-:W-:Y:S01]  /*5030*/  IADD3 R13, PT, PT, RZ, -R13, -R6 ;  /* 0x8000000dff0d7210 */ /* 0x000fe20007ffe806 */
[----:B------:R-:W-:Y:S01]  /*5040*/  IMAD.MOV.U32 R12, RZ, RZ, RZ ;  /* 0x000000ffff0c7224 */ /* 0x000fe200078e00ff */
[----:B------:R-:W-:Y:S02]  /*5050*/  CS2R R8, SRZ ;  /* 0x0000000000087805 */ /* 0x000fe4000001ff00 */
[----:B------:R-:W-:-:S07]  /*5060*/  LOP3.LUT R7, R7, 0x80000000, RZ, 0xfc, !PT ;  /* 0x8000000007077812 */ /* 0x000fce00078efcff */
.L_x_64:
[----:B------:R-:W1:Y:S01]  /*5070*/  LDC.64 R10, c[0x4][0xe0] ;  /* 0x01003800ff0a7b82 */ /* 0x000e620000000a00 */
[----:B0-----:R-:W-:Y:S02]  /*5080*/  R2UR UR4, R14 ;  /* 0x000000000e0472ca */ /* 0x001fe400000e0000 */
[----:B------:R-:W-:Y:S01]  /*5090*/  R2UR UR5, R15 ;  /* 0x000000000f0572ca */ /* 0x000fe200000e0000 */
[----:B-1----:R-:W-:-:S12]  /*50a0*/  IMAD.WIDE R10, R4, 0x8, R10 ;  /* 0x00000008040a7825 */ /* 0x002fd800078e020a */
[----:B------:R-:W2:Y:S01]  /*50b0*/  LDG.E.64.CONSTANT R10, desc[UR4][R10.64] ;  /* 0x000000040a0a7981 */ /* 0x000ea2000c1e9b00 */
[----:B------:R-:W-:Y:S02]  /*50c0*/  IMAD.MOV.U32 R30, RZ, RZ, R8 ;  /* 0x000000ffff1e7224 */ /* 0x000fe400078e0008 */
[----:B------:R-:W-:Y:S02]  /*50d0*/  IMAD.MOV.U32 R31, RZ, RZ, R9 ;  /* 0x000000ffff1f7224 */ /* 0x000fe400078e0009 */
[----:B------:R-:W-:Y:S02]  /*50e0*/  VIADD R13, R13, 0x1 ;  /* 0x000000010d0d7836 */ /* 0x000fe40000000000 */
[----:B------:R-:W-:Y:S02]  /*50f0*/  VIADD R4, R4, 0x1 ;  /* 0x0000000104047836 */ /* 0x000fe40000000000 */
[----:B--2---:R-:W-:-:S04]  /*5100*/  IMAD.WIDE.U32 R30, P3, R10, R5, R30 ;  /* 0x000000050a1e7225 */ /* 0x004fc8000786001e */
[----:B------:R-:W-:Y:S02]  /*5110*/  IMAD R9, R10, R7, RZ ;  /* 0x000000070a097224 */ /* 0x000fe400078e02ff */
[----:B------:R-:W-:-:S03]  /*5120*/  IMAD R8, R11, R5, RZ ;  /* 0x000000050b087224 */ /* 0x000fc600078e02ff */
[----:B------:R-:W-:-:S04]  /*5130*/  IADD3 R9, P0, PT, R9, R31, RZ ;  /* 0x0000001f09097210 */ /* 0x000fc80007f1e0ff */
[----:B------:R-:W-:Y:S01]  /*5140*/  IADD3 R31, P1, PT, R8, R9, RZ ;  /* 0x00000009081f7210 */ /* 0x000fe20007f3e0ff */
[----:B------:R-:W-:Y:S02]  /*5150*/  IMAD R8, R12, 0x8, R1 ;  /* 0x000000080c087824 */ /* 0x000fe400078e0201 */
[----:B------:R-:W-:-:S03]  /*5160*/  IMAD.HI.U32 R9, R10, R7, RZ ;  /* 0x000000070a097227 */ /* 0x000fc600078e00ff */
[----:B------:R0:W-:Y:S01]  /*5170*/  STL.64 [R8], R30 ;  /* 0x0000001e08007387 */ /* 0x0001e20000100a00 */
[----:B------:R-:W-:Y:S02]  /*5180*/  IMAD.X R9, RZ, RZ, R9, P3 ;  /* 0x000000ffff097224 */ /* 0x000fe400018e0609 */
[----:B------:R-:W-:-:S04]  /*5190*/  IMAD.HI.U32 R10, R11, R7, RZ ;  /* 0x000000070b0a7227 */ /* 0x000fc800078e00ff */
[----:B------:R-:W-:Y:S02]  /*51a0*/  VIADD R12, R12, 0x1 ;  /* 0x000000010c0c7836 */ /* 0x000fe40000000000 */
[----:B0-----:R-:W-:-:S04]  /*51b0*/  IMAD.HI.U32 R8, R11, R5, RZ ;  /* 0x000000050b087227 */ /* 0x001fc800078e00ff */
[----:B------:R-:W-:Y:S01]  /*51c0*/  IMAD R11, R11, R7, RZ ;  /* 0x000000070b0b7224 */ /* 0x000fe200078e02ff */
[----:B------:R-:W-:-:S04]  /*51d0*/  IADD3.X R8, P0, PT, R8, R9, RZ, P0, !PT ;  /* 0x0000000908087210 */ /* 0x000fc8000071e4ff */
[----:B------:R-:W-:Y:S01]  /*51e0*/  IADD3.X R8, P1, PT, R11, R8, RZ, P1, !PT ;  /* 0x000000080b087210 */ /* 0x000fe20000f3e4ff */
[----:B------:R-:W-:Y:S01]  /*51f0*/  IMAD.X R9, RZ, RZ, R10, P0 ;  /* 0x000000ffff097224 */ /* 0x000fe200000e060a */
[----:B------:R-:W-:-:S03]  /*5200*/  ISETP.NE.AND P0, PT, R13, -0xf, PT ;  /* 0xfffffff10d00780c */ /* 0x000fc60003f05270 */
[----:B------:R-:W-:-:S10]  /*5210*/  IMAD.X R9, RZ, RZ, R9, P1 ;  /* 0x000000ffff097224 */ /* 0x000fd400008e0609 */
[----:B------:R-:W-:Y:S05]  /*5220*/  @P0 BRA `(.L_x_64) ;  /* 0xfffffffc00900947 */ /* 0x000fea000383ffff */
[----:B------:R-:W-:Y:S05]  /*5230*/  BSYNC.RECONVERGENT B4 ;  /* 0x0000000000047941 */ /* 0x000fea0003800200 */
.L_x_63:
[----:B------:R-:W-:-:S07]  /*5240*/  IMAD.MOV.U32 R4, RZ, RZ, R6 ;  /* 0x000000ffff047224 */ /* 0x000fce00078e0006 */
.L_x_62:
[----:B------:R-:W-:Y:S05]  /*5250*/  BSYNC.RECONVERGENT B3 ;  /* 0x0000000000037941 */ /* 0x000fea0003800200 */
.L_x_61:
[C---:B------:R-:W-:Y:S02]  /*5260*/  LOP3.LUT R5, R28.reuse, 0x7ff, RZ, 0xc0, !PT ;  /* 0x000007ff1c057812 */ /* 0x040fe400078ec0ff */
[----:B------:R-:W-:-:S03]  /*5270*/  LOP3.LUT P0, R28, R28, 0x3f, RZ, 0xc0, !PT ;  /* 0x0000003f1c1c7812 */ /* 0x000fc6000780c0ff */
[----:B------:R-:W-:-:S05]  /*5280*/  VIADD R5, R5, 0xfffffc00 ;  /* 0xfffffc0005057836 */ /* 0x000fca0000000000 */
[----:B------:R-:W-:-:S05]  /*5290*/  SHF.R.U32.HI R5, RZ, 0x6, R5 ;  /* 0x00000006ff057819 */ /* 0x000fca0000011605 */
[----:B------:R-:W-:-:S04]  /*52a0*/  IMAD.IADD R4, R5, 0x1, R4 ;  /* 0x0000000105047824 */ /* 0x000fc800078e0204 */
[----:B------:R-:W-:-:S05]  /*52b0*/  IMAD.U32 R29, R4, 0x8, R1 ;  /* 0x00000008041d7824 */ /* 0x000fca00078e0001 */
[----:B------:R0:W-:Y:S04]  /*52c0*/  STL.64 [R29+-0x78], R8 ;  /* 0xffff88081d007387 */ /* 0x0001e80000100a00 */
[----:B------:R-:W2:Y:S04]  /*52d0*/  LDL.64 R6, [R1+0x10] ;  /* 0x0000100001067983 */ /* 0x000ea80000100a00 */
[----:B------:R-:W3:Y:S04]  /*52e0*/  LDL.64 R4, [R1+0x18] ;  /* 0x0000180001047983 */ /* 0x000ee80000100a00 */
[----:B0-----:R-:W4:Y:S01]  /*52f0*/  @P0 LDL.64 R8, [R1+0x8] ;  /* 0x0000080001080983 */ /* 0x001f220000100a00 */
[----:B------:R-:W-:Y:S01]  /*5300*/  BSSY.RECONVERGENT B3, `(.L_x_65) ;  /* 0x0000035000037945 */ /* 0x000fe20003800200 */
[----:B--2---:R-:W-:-:S02]  /*5310*/  @P0 SHF.L.U32 R12, R6, R28, RZ ;  /* 0x0000001c060c0219 */ /* 0x004fc400000006ff */
[--C-:B----4-:R-:W-:Y:S02]  /*5320*/  @P0 SHF.R.U64 R13, R8, 0x1, R9.reuse ;  /* 0x00000001080d0819 */ /* 0x110fe40000001209 */
[----:B------:R-:W-:Y:S02]  /*5330*/  @P0 SHF.R.U32.HI R15, RZ, 0x1, R9 ;  /* 0x00000001ff0f0819 */ /* 0x000fe40000011609 */
[----:B------:R-:W-:Y:S02]  /*5340*/  @P0 LOP3.LUT R8, R28, 0x3f, RZ, 0x3c, !PT ;  /* 0x0000003f1c080812 */ /* 0x000fe400078e3cff */
[----:B------:R-:W-:Y:S02]  /*5350*/  @P0 SHF.R.U32.HI R9, RZ, 0x1, R7 ;  /* 0x00000001ff090819 */ /* 0x000fe40000011607 */
[----:B------:R-:W-:Y:S02]  /*5360*/  @P0 SHF.R.U64 R13, R13, R8, R15 ;  /* 0x000000080d0d0219 */ /* 0x000fe4000000120f */
[----:B------:R-:W-:-:S02]  /*5370*/  @P0 SHF.R.U64 R10, R6, 0x1, R7 ;  /* 0x00000001060a0819 */ /* 0x000fc40000001207 */
[----:B------:R-:W-:Y:S02]  /*5380*/  @P0 SHF.L.U64.HI R11, R6, R28, R7 ;  /* 0x0000001c060b0219 */ /* 0x000fe40000010207 */
[----:B------:R-:W-:Y:S02]  /*5390*/  @P0 SHF.R.U32.HI R15, RZ, R8, R15 ;  /* 0x00000008ff0f0219 */ /* 0x000fe4000001160f */
[----:B------:R-:W-:Y:S02]  /*53a0*/  @P0 LOP3.LUT R6, R12, R13, RZ, 0xfc, !PT ;  /* 0x0000000d0c060212 */ /* 0x000fe400078efcff */
[----:B---3--:R-:W-:Y:S02]  /*53b0*/  @P0 SHF.L.U32 R14, R4, R28, RZ ;  /* 0x0000001c040e0219 */ /* 0x008fe400000006ff */
[----:B------:R-:W-:Y:S02]  /*53c0*/  @P0 SHF.R.U64 R10, R10, R8, R9 ;  /* 0x000000080a0a0219 */ /* 0x000fe40000001209 */
[----:B------:R-:W-:-:S02]  /*53d0*/  @P0 LOP3.LUT R7, R11, R15, RZ, 0xfc, !PT ;  /* 0x0000000f0b070212 */ /* 0x000fc400078efcff */
[----:B------:R-:W-:Y:S01]  /*53e0*/  @P0 SHF.R.U32.HI R9, RZ, R8, R9 ;  /* 0x00000008ff090219 */ /* 0x000fe20000011609 */
[----:B------:R-:W-:Y:S01]  /*53f0*/  IMAD.SHL.U32 R8, R6, 0x4, RZ ;  /* 0x0000000406087824 */ /* 0x000fe200078e00ff */
[----:B------:R-:W-:Y:S02]  /*5400*/  @P0 SHF.L.U64.HI R28, R4, R28, R5 ;  /* 0x0000001c041c0219 */ /* 0x000fe40000010205 */
[----:B------:R-:W-:Y:S02]  /*5410*/  @P0 LOP3.LUT R4, R14, R10, RZ, 0xfc, !PT ;  /* 0x0000000a0e040212 */ /* 0x000fe400078efcff */
[----:B------:R-:W-:Y:S02]  /*5420*/  SHF.L.U64.HI R6, R6, 0x2, R7 ;  /* 0x0000000206067819 */ /* 0x000fe40000010207 */
[----:B------:R-:W-:Y:S02]  /*5430*/  @P0 LOP3.LUT R5, R28, R9, RZ, 0xfc, !PT ;  /* 0x000000091c050212 */ /* 0x000fe400078efcff */
[----:B------:R-:W-:-:S02]  /*5440*/  SHF.L.W.U32.HI R7, R7, 0x2, R4 ;  /* 0x0000000207077819 */ /* 0x000fc40000010e04 */
[----:B------:R-:W-:Y:S02]  /*5450*/  IADD3 RZ, P0, PT, RZ, -R8, RZ ;  /* 0x80000008ffff7210 */ /* 0x000fe40007f1e0ff */
[----:B------:R-:W-:Y:S02]  /*5460*/  LOP3.LUT R9, RZ, R6, RZ, 0x33, !PT ;  /* 0x00000006ff097212 */ /* 0x000fe400078e33ff */
[----:B------:R-:W-:Y:S02]  /*5470*/  SHF.L.W.U32.HI R4, R4, 0x2, R5 ;  /* 0x0000000204047819 */ /* 0x000fe40000010e05 */
[----:B------:R-:W-:Y:S02]  /*5480*/  LOP3.LUT R12, RZ, R7, RZ, 0x33, !PT ;  /* 0x00000007ff0c7212 */ /* 0x000fe400078e33ff */
[----:B------:R-:W-:Y:S02]  /*5490*/  IADD3.X R9, P0, PT, RZ, R9, RZ, P0, !PT ;  /* 0x00000009ff097210 */ /* 0x000fe4000071e4ff */
[----:B------:R-:W-:-:S02]  /*54a0*/  LOP3.LUT R10, RZ, R4, RZ, 0x33, !PT ;  /* 0x00000004ff0a7212 */ /* 0x000fc400078e33ff */
[----:B------:R-:W-:Y:S02]  /*54b0*/  IADD3.X R12, P1, PT, RZ, R12, RZ, P0, !PT ;  /* 0x0000000cff0c7210 */ /* 0x000fe4000073e4ff */
[----:B------:R-:W-:-:S03]  /*54c0*/  ISETP.GT.U32.AND P3, PT, R7, -0x1, PT ;  /* 0xffffffff0700780c */ /* 0x000fc60003f64070 */
[----:B------:R-:W-:Y:S01]  /*54d0*/  IMAD.X R11, RZ, RZ, R10, P1 ;  /* 0x000000ffff0b7224 */ /* 0x000fe200008e060a */
[----:B------:R-:W-:-:S04]  /*54e0*/  ISETP.GT.AND.EX P0, PT, R4, -0x1, PT, P3 ;  /* 0xffffffff0400780c */ /* 0x000fc80003f04330 */
[----:B------:R-:W-:Y:S02]  /*54f0*/  SEL R10, R4, R11, P0 ;  /* 0x0000000b040a7207 */ /* 0x000fe40000000000 */
[----:B------:R-:W-:Y:S02]  /*5500*/  SEL R7, R7, R12, P0 ;  /* 0x0000000c07077207 */ /* 0x000fe40000000000 */
[----:B------:R-:W-:-:S04]  /*5510*/  ISETP.NE.U32.AND P1, PT, R10, RZ, PT ;  /* 0x000000ff0a00720c */ /* 0x000fc80003f25070 */
[----:B------:R-:W-:-:S06]  /*5520*/  SEL R13, R7, R10, !P1 ;  /* 0x0000000a070d7207 */ /* 0x000fcc0004800000 */
[----:B------:R-:W0:Y:S02]  /*5530*/  FLO.U32 R13, R13 ;  /* 0x0000000d000d7300 */ /* 0x000e2400000e0000 */
[C---:B0-----:R-:W-:Y:S02]  /*5540*/  IADD3 R12, PT, PT, -R13.reuse, 0x1f, RZ ;  /* 0x0000001f0d0c7810 */ /* 0x041fe40007ffe1ff */
[----:B------:R-:W-:-:S03]  /*5550*/  IADD3 R11, PT, PT, -R13, 0x3f, RZ ;  /* 0x0000003f0d0b7810 */ /* 0x000fc60007ffe1ff */
[----:B------:R-:W-:-:S05]  /*5560*/  @P1 IMAD.MOV R11, RZ, RZ, R12 ;  /* 0x000000ffff0b1224 */ /* 0x000fca00078e020c */
[----:B------:R-:W-:Y:S01]  /*5570*/  ISETP.NE.AND P1, PT, R11, RZ, PT ;  /* 0x000000ff0b00720c */ /* 0x000fe20003f25270 */
[----:B------:R-:W-:Y:S01]  /*5580*/  @!P0 IMAD.MOV R8, RZ, RZ, -R8 ;  /* 0x000000ffff088224 */ /* 0x000fe200078e0a08 */
[----:B------:R-:W-:-:S11]  /*5590*/  SEL R9, R6, R9, P0 ;  /* 0x0000000906097207 */ /* 0x000fd60000000000 */
[----:B------:R-:W-:Y:S05]  /*55a0*/  @!P1 BRA `(.L_x_66) ;  /* 0x0000000000289947 */ /* 0x000fea0003800000 */
[----:B------:R-:W-:Y:S02]  /*55b0*/  LOP3.LUT R6, R11, 0x3f, RZ, 0xc0, !PT ;  /* 0x0000003f0b067812 */ /* 0x000fe400078ec0ff */
[--C-:B------:R-:W-:Y:S02]  /*55c0*/  SHF.R.U64 R8, R8, 0x1, R9.reuse ;  /* 0x0000000108087819 */ /* 0x100fe40000001209 */
[CC--:B------:R-:W-:Y:S02]  /*55d0*/  SHF.L.U64.HI R10, R7.reuse, R6.reuse, R10 ;  /* 0x00000006070a7219 */ /* 0x0c0fe4000001020a */
[----:B------:R-:W-:Y:S02]  /*55e0*/  SHF.L.U32 R7, R7, R6, RZ ;  /* 0x0000000607077219 */ /* 0x000fe400000006ff */
[----:B------:R-:W-:Y:S02]  /*55f0*/  SHF.R.U32.HI R6, RZ, 0x1, R9 ;  /* 0x00000001ff067819 */ /* 0x000fe40000011609 */
[----:B------:R-:W-:-:S04]  /*5600*/  LOP3.LUT R9, R11, 0x3f, RZ, 0xc, !PT ;  /* 0x0000003f0b097812 */ /* 0x000fc800078e0cff */
[-CC-:B------:R-:W-:Y:S02]  /*5610*/  SHF.R.U64 R8, R8, R9.reuse, R6.reuse ;  /* 0x0000000908087219 */ /* 0x180fe40000001206 */
[----:B------:R-:W-:Y:S02]  /*5620*/  SHF.R.U32.HI R9, RZ, R9, R6 ;  /* 0x00000009ff097219 */ /* 0x000fe40000011606 */
[----:B------:R-:W-:Y:S02]  /*5630*/  LOP3.LUT R7, R7, R8, RZ, 0xfc, !PT ;  /* 0x0000000807077212 */ /* 0x000fe400078efcff */
[----:B------:R-:W-:-:S07]  /*5640*/  LOP3.LUT R10, R10, R9, RZ, 0xfc, !PT ;  /* 0x000000090a0a7212 */ /* 0x000fce00078efcff */
.L_x_66:
[----:B------:R-:W-:Y:S05]  /*5650*/  BSYNC.RECONVERGENT B3 ;  /* 0x0000000000037941 */ /* 0x000fea0003800200 */
.L_x_65:
[----:B------:R-:W-:-:S04]  /*5660*/  IMAD.WIDE.U32 R8, R7, 0x2168c235, RZ ;  /* 0x2168c23507087825 */ /* 0x000fc800078e00ff */
[----:B------:R-:W-:Y:S01]  /*5670*/  IMAD.MOV.U32 R12, RZ, RZ, R9 ;  /* 0x000000ffff0c7224 */ /* 0x000fe200078e0009 */
[----:B------:R-:W-:Y:S01]  /*5680*/  IADD3 RZ, P1, PT, R8, R8, RZ ;  /* 0x0000000808ff7210 */ /* 0x000fe20007f3e0ff */
[----:B------:R-:W-:Y:S02]  /*5690*/  IMAD.MOV.U32 R13, RZ, RZ, RZ ;  /* 0x000000ffff0d7224 */ /* 0x000fe400078e00ff */
[----:B------:R-:W-:-:S04]  /*56a0*/  IMAD.HI.U32 R9, R10, -0x36f0255e, RZ ;  /* 0xc90fdaa20a097827 */ /* 0x000fc800078e00ff */
[----:B------:R-:W-:-:S04]  /*56b0*/  IMAD.WIDE.U32 R6, R7, -0x36f0255e, R12 ;  /* 0xc90fdaa207067825 */ /* 0x000fc800078e000c */
[C---:B------:R-:W-:Y:S02]  /*56c0*/  IMAD R13, R10.reuse, -0x36f0255e, RZ ;  /* 0xc90fdaa20a0d7824 */ /* 0x040fe400078e02ff */
[----:B------:R-:W-:-:S04]  /*56d0*/  IMAD.WIDE.U32 R6, P3, R10, 0x2168c235, R6 ;  /* 0x2168c2350a067825 */ /* 0x000fc80007860006 */
[----:B------:R-:W-:Y:S01]  /*56e0*/  IMAD.X R9, RZ, RZ, R9, P3 ;  /* 0x000000ffff097224 */ /* 0x000fe200018e0609 */
[----:B------:R-:W-:Y:S02]  /*56f0*/  IADD3 R13, P3, PT, R13, R7, RZ ;  /* 0x000000070d0d7210 */ /* 0x000fe40007f7e0ff */
[----:B------:R-:W-:Y:S02]  /*5700*/  IADD3.X RZ, P1, PT, R6, R6, RZ, P1, !PT ;  /* 0x0000000606ff7210 */ /* 0x000fe40000f3e4ff */
[C---:B------:R-:W-:Y:S01]  /*5710*/  ISETP.GT.U32.AND P4, PT, R13.reuse, RZ, PT ;  /* 0x000000ff0d00720c */ /* 0x040fe20003f84070 */
[----:B------:R-:W-:Y:S01]  /*5720*/  IMAD.X R9, RZ, RZ, R9, P3 ;  /* 0x000000ffff097224 */ /* 0x000fe200018e0609 */
[----:B------:R-:W-:-:S04]  /*5730*/  IADD3.X R6, P3, PT, R13, R13, RZ, P1, !PT ;  /* 0x0000000d0d067210 */ /* 0x000fc80000f7e4ff */
[C---:B------:R-:W-:Y:S01]  /*5740*/  ISETP.GT.AND.EX P1, PT, R9.reuse, RZ, PT, P4 ;  /* 0x000000ff0900720c */ /* 0x040fe20003f24340 */
[----:B------:R-:W-:-:S03]  /*5750*/  IMAD.X R8, R9, 0x1, R9, P3 ;  /* 0x0000000109087824 */ /* 0x000fc600018e0609 */
[----:B------:R-:W-:Y:S02]  /*5760*/  SEL R6, R6, R13, P1 ;  /* 0x0000000d06067207 */ /* 0x000fe40000800000 */
[----:B------:R-:W-:Y:S02]  /*5770*/  SEL R8, R8, R9, P1 ;  /* 0x0000000908087207 */ /* 0x000fe40000800000 */
[----:B------:R-:W-:Y:S02]  /*5780*/  IADD3 R7, P3, PT, R6, 0x1, RZ ;  /* 0x0000000106077810 */ /* 0x000fe40007f7e0ff */
[----:B------:R-:W-:-:S03]  /*5790*/  SHF.R.U32.HI R9, RZ, 0x1e, R5 ;  /* 0x0000001eff097819 */ /* 0x000fc60000011605 */
[----:B------:R-:W-:Y:S01]  /*57a0*/  IMAD.X R6, RZ, RZ, R8, P3 ;  /* 0x000000ffff067224 */ /* 0x000fe200018e0608 */
[----:B------:R-:W-:Y:S02]  /*57b0*/  SEL R8, RZ, 0xffffffff, !P1 ;  /* 0xffffffffff087807 */ /* 0x000fe40004800000 */
[----:B------:R-:W-:Y:S02]  /*57c0*/  LOP3.LUT P1, R29, R27, 0x80000000, RZ, 0xc0, !PT ;  /* 0x800000001b1d7812 */ /* 0x000fe4000782c0ff */
[----:B------:R-:W-:Y:S01]  /*57d0*/  SHF.R.U64 R7, R7, 0xa, R6 ;  /* 0x0000000a07077819 */ /* 0x000fe20000001206 */
[----:B------:R-:W-:Y:S01]  /*57e0*/  IMAD.IADD R11, R8, 0x1, -R11 ;  /* 0x00000001080b7824 */ /* 0x000fe200078e0a0b */
[----:B------:R-:W-:Y:S02]  /*57f0*/  LEA.HI R4, R4, R9, RZ, 0x1 ;  /* 0x0000000904047211 */ /* 0x000fe400078f08ff */
[----:B------:R-:W-:Y:S02]  /*5800*/  IADD3 R7, P3, PT, R7, 0x1, RZ ;  /* 0x0000000107077810 */ /* 0x000fe40007f7e0ff */
[----:B------:R-:W-:-:S02]  /*5810*/  @!P0 LOP3.LUT R29, R29, 0x80000000, RZ, 0x3c, !PT ;  /* 0x800000001d1d8812 */ /* 0x000fc400078e3cff */
[----:B------:R-:W-:-:S03]  /*5820*/  LEA.HI.X R6, R6, RZ, RZ, 0x16, P3 ;  /* 0x000000ff06067211 */ /* 0x000fc600018fb4ff */
[----:B------:R-:W-:Y:S01]  /*5830*/  @P1 IMAD.MOV R4, RZ, RZ, -R4 ;  /* 0x000000ffff041224 */ /* 0x000fe200078e0a04 */
[--C-:B------:R-:W-:Y:S01]  /*5840*/  SHF.R.U64 R8, R7, 0x1, R6.reuse ;  /* 0x0000000107087819 */ /* 0x100fe20000001206 */
[----:B------:R-:W-:Y:S01]  /*5850*/  IMAD.SHL.U32 R7, R11, 0x100000, RZ ;  /* 0x001000000b077824 */ /* 0x000fe200078e00ff */
[----:B------:R-:W-:Y:S02]  /*5860*/  SHF.R.U32.HI R6, RZ, 0x1, R6 ;  /* 0x00000001ff067819 */ /* 0x000fe40000011606 */
[----:B------:R-:W-:-:S04]  /*5870*/  IADD3 R5, P3, P4, RZ, RZ, R8 ;  /* 0x000000ffff057210 */ /* 0x000fc80007c7e008 */
[----:B------:R-:W-:-:S04]  /*5880*/  IADD3.X R6, PT, PT, R7, 0x3fe00000, R6, P3, P4 ;  /* 0x3fe0000007067810 */ /* 0x000fc80001fe8406 */
[----:B------:R-:W-:-:S07]  /*5890*/  LOP3.LUT R29, R6, R29, RZ, 0xfc, !PT ;  /* 0x0000001d061d7212 */ /* 0x000fce00078efcff */
.L_x_60:
[----:B------:R-:W-:Y:S02]  /*58a0*/  IMAD.MOV.U32 R27, RZ, RZ, 0x0 ;  /* 0x00000000ff1b7424 */ /* 0x000fe400078e00ff */
[----:B------:R-:W-:Y:S02]  /*58b0*/  IMAD.MOV.U32 R28, RZ, RZ, R5 ;  /* 0x000000ffff1c7224 */ /* 0x000fe400078e0005 */
[----:B------:R-:W-:Y:S05]  /*58c0*/  RET.REL.NODEC R26 `(_Z17domain_color_cudaiPh) ;  /* 0xffffffa41acc7950 */ /* 0x000fea0003c3ffff */
.L_x_67:
[----:B------:R-:W-:-:S00]  /*58d0*/  BRA `(.L_x_67) ;  /* 0xfffffffc00fc7947 */ /* 0x000fc0000383ffff */
[----:B------:R-:W-:-:S00]  /*58e0*/  NOP ;  /* 0x0000000000007918 */ /* 0x000fc00000000000 */
        /* <DEDUP_REMOVED lines=9> */
.L_x_69:


//--------------------- .nv.global.init           --------------------------
	.section	.nv.global.init,"aw",@progbits
	.align	16
.nv.global.init:
	.type		__cudart_sin_cos_coeffs,@object
	.size		__cudart_sin_cos_coeffs,(__cudart_i2opi_d - __cudart_sin_cos_coeffs)
__cudart_sin_cos_coeffs:
        /*0000*/ 	.byte	0x46, 0xd2, 0xb0, 0x2c, 0xf1, 0xe5, 0x5a, 0xbe, 0x92, 0xe3, 0xac, 0x69, 0xe3, 0x1d, 0xc7, 0x3e
        /*0010*/ 	.byte	0xa1, 0x62, 0xdb, 0x19, 0xa0, 0x01, 0x2a, 0xbf, 0x18, 0x08, 0x11, 0x11, 0x11, 0x11, 0x81, 0x3f
        /*0020*/ 	.byte	0x54, 0x55, 0x55, 0x55, 0x55, 0x55, 0xc5, 0xbf, 0x00, 0x00, 0x00, 0x00, 0x00, 0x00, 0x00, 0x00
        /*0030*/ 	.byte	0x00, 0x00, 0x00, 0x00, 0x00, 0x00, 0x00, 0x00, 0x64, 0x81, 0xfd, 0x20, 0x83, 0xff, 0xa8, 0xbd
        /*0040*/ 	.byte	0x28, 0x85, 0xef, 0xc1, 0xa7, 0xee, 0x21, 0x3e, 0xd9, 0xe6, 0x06, 0x8e, 0x4f, 0x7e, 0x92, 0xbe
        /*0050*/ 	.byte	0xe9, 0xbc, 0xdd, 0x19, 0xa0, 0x01, 0xfa, 0x3e, 0x47, 0x5d, 0xc1, 0x16, 0x6c, 0xc1, 0x56, 0xbf
        /*0060*/ 	.byte	0x51, 0x55, 0x55, 0x55, 0x55, 0x55, 0xa5, 0x3f, 0x00, 0x00, 0x00, 0x00, 0x00, 0x00, 0xe0, 0xbf
        /*0070*/ 	.byte	0x00, 0x00, 0x00, 0x00, 0x00, 0x00, 0xf0, 0x3f, 0x00, 0x00, 0x00, 0x00, 0x00, 0x00, 0x00, 0x00
	.type		__cudart_i2opi_d,@object
	.size		__cudart_i2opi_d,(.L_28 - __cudart_i2opi_d)
__cudart_i2opi_d:
        /* <DEDUP_REMOVED lines=9> */
.L_28:


//--------------------- .nv.shared.reserved.0     --------------------------
	.section	.nv.shared.reserved.0,"aw",@nobits
	.weak		__nv_reservedSMEM_offset_0_alias
	.size		__nv_reservedSMEM_offset_0_alias, 0, 64
	.other		__nv_reservedSMEM_offset_0_alias,@"STO_CUDA_RESERVED_SHARED STV_DEFAULT"
__nv_reservedSMEM_offset_0_alias:
	.zero		0
	.zero		64


//--------------------- .nv.global                --------------------------
	.section	.nv.global,"aw",@nobits
.nv.global:
	.type		_ZN34_INTERNAL_82f32b7e_4_k_cu_10e22c7e4cuda3std3__48in_placeE,@object
	.size		_ZN34_INTERNAL_82f32b7e_4_k_cu_10e22c7e4cuda3std3__48in_placeE,(_ZN34_INTERNAL_82f32b7e_4_k_cu_10e22c7e4cuda3std6ranges3__45__cpo8distanceE - _ZN34_INTERNAL_82f32b7e_4_k_cu_10e22c7e4cuda3std3__48in_placeE)
_ZN34_INTERNAL_82f32b7e_4_k_cu_10e22c7e4cuda3std3__48in_placeE:
	.zero		1
	.type		_ZN34_INTERNAL_82f32b7e_4_k_cu_10e22c7e4cuda3std6ranges3__45__cpo8distanceE,@object
	.size		_ZN34_INTERNAL_82f32b7e_4_k_cu_10e22c7e4cuda3std6ranges3__45__cpo8distanceE,(_ZN34_INTERNAL_82f32b7e_4_k_cu_10e22c7e4cuda3std3__45__cpo6cbeginE - _ZN34_INTERNAL_82f32b7e_4_k_cu_10e22c7e4cuda3std6ranges3__45__cpo8distanceE)
_ZN34_INTERNAL_82f32b7e_4_k_cu_10e22c7e4cuda3std6ranges3__45__cpo8distanceE:
	.zero		1
	.type		_ZN34_INTERNAL_82f32b7e_4_k_cu_10e22c7e4cuda3std3__45__cpo6cbeginE,@object
	.size		_ZN34_INTERNAL_82f32b7e_4_k_cu_10e22c7e4cuda3std3__45__cpo6cbeginE,(_ZN34_INTERNAL_82f32b7e_4_k_cu_10e22c7e4cuda3std6ranges3__45__cpo7advanceE - _ZN34_INTERNAL_82f32b7e_4_k_cu_10e22c7e4cuda3std3__45__cpo6cbeginE)
_ZN34_INTERNAL_82f32b7e_4_k_cu_10e22c7e4cuda3std3__45__cpo6cbeginE:
	.zero		1
	.type		_ZN34_INTERNAL_82f32b7e_4_k_cu_10e22c7e4cuda3std6ranges3__45__cpo7advanceE,@object
	.size		_ZN34_INTERNAL_82f32b7e_4_k_cu_10e22c7e4cuda3std6ranges3__45__cpo7advanceE,(_ZN34_INTERNAL_82f32b7e_4_k_cu_10e22c7e4cuda3std3__45__cpo7crbeginE - _ZN34_INTERNAL_82f32b7e_4_k_cu_10e22c7e4cuda3std6ranges3__45__cpo7advanceE)
_ZN34_INTERNAL_82f32b7e_4_k_cu_10e22c7e4cuda3std6ranges3__45__cpo7advanceE:
	.zero		1
	.type		_ZN34_INTERNAL_82f32b7e_4_k_cu_10e22c7e4cuda3std3__45__cpo7crbeginE,@object
	.size		_ZN34_INTERNAL_82f32b7e_4_k_cu_10e22c7e4cuda3std3__45__cpo7crbeginE,(_ZN34_INTERNAL_82f32b7e_4_k_cu_10e22c7e4cuda3std6ranges3__45__cpo4dataE - _ZN34_INTERNAL_82f32b7e_4_k_cu_10e22c7e4cuda3std3__45__cpo7crbeginE)
_ZN34_INTERNAL_82f32b7e_4_k_cu_10e22c7e4cuda3std3__45__cpo7crbeginE:
	.zero		1
	.type		_ZN34_INTERNAL_82f32b7e_4_k_cu_10e22c7e4cuda3std6ranges3__45__cpo4dataE,@object
	.size		_ZN34_INTERNAL_82f32b7e_4_k_cu_10e22c7e4cuda3std6ranges3__45__cpo4dataE,(_ZN34_INTERNAL_82f32b7e_4_k_cu_10e22c7e4cuda3std6ranges3__45__cpo5beginE - _ZN34_INTERNAL_82f32b7e_4_k_cu_10e22c7e4cuda3std6ranges3__45__cpo4dataE)
_ZN34_INTERNAL_82f32b7e_4_k_cu_10e22c7e4cuda3std6ranges3__45__cpo4dataE:
	.zero		1
	.type		_ZN34_INTERNAL_82f32b7e_4_k_cu_10e22c7e4cuda3std6ranges3__45__cpo5beginE,@object
	.size		_ZN34_INTERNAL_82f32b7e_4_k_cu_10e22c7e4cuda3std6ranges3__45__cpo5beginE,(_ZN34_INTERNAL_82f32b7e_4_k_cu_10e22c7e4cuda3std3__436_GLOBAL__N__82f32b7e_4_k_cu_10e22c7e6ignoreE - _ZN34_INTERNAL_82f32b7e_4_k_cu_10e22c7e4cuda3std6ranges3__45__cpo5beginE)
_ZN34_INTERNAL_82f32b7e_4_k_cu_10e22c7e4cuda3std6ranges3__45__cpo5beginE:
	.zero		1
	.type		_ZN34_INTERNAL_82f32b7e_4_k_cu_10e22c7e4cuda3std3__436_GLOBAL__N__82f32b7e_4_k_cu_10e22c7e6ignoreE,@object
	.size		_ZN34_INTERNAL_82f32b7e_4_k_cu_10e22c7e4cuda3std3__436_GLOBAL__N__82f32b7e_4_k_cu_10e22c7e6ignoreE,(_ZN34_INTERNAL_82f32b7e_4_k_cu_10e22c7e4cuda3std6ranges3__45__cpo4sizeE - _ZN34_INTERNAL_82f32b7e_4_k_cu_10e22c7e4cuda3std3__436_GLOBAL__N__82f32b7e_4_k_cu_10e22c7e6ignoreE)
_ZN34_INTERNAL_82f32b7e_4_k_cu_10e22c7e4cuda3std3__436_GLOBAL__N__82f32b7e_4_k_cu_10e22c7e6ignoreE:
	.zero		1
	.type		_ZN34_INTERNAL_82f32b7e_4_k_cu_10e22c7e4cuda3std6ranges3__45__cpo4sizeE,@object
	.size		_ZN34_INTERNAL_82f32b7e_4_k_cu_10e22c7e4cuda3std6ranges3__45__cpo4sizeE,(_ZN34_INTERNAL_82f32b7e_4_k_cu_10e22c7e4cuda3std3__45__cpo5beginE - _ZN34_INTERNAL_82f32b7e_4_k_cu_10e22c7e4cuda3std6ranges3__45__cpo4sizeE)
_ZN34_INTERNAL_82f32b7e_4_k_cu_10e22c7e4cuda3std6ranges3__45__cpo4sizeE:
	.zero		1
	.type		_ZN34_INTERNAL_82f32b7e_4_k_cu_10e22c7e4cuda3std3__45__cpo5beginE,@object
	.size		_ZN34_INTERNAL_82f32b7e_4_k_cu_10e22c7e4cuda3std3__45__cpo5beginE,(_ZN34_INTERNAL_82f32b7e_4_k_cu_10e22c7e4cuda3std6ranges3__45__cpo6cbeginE - _ZN34_INTERNAL_82f32b7e_4_k_cu_10e22c7e4cuda3std3__45__cpo5beginE)
_ZN34_INTERNAL_82f32b7e_4_k_cu_10e22c7e4cuda3std3__45__cpo5beginE:
	.zero		1
	.type		_ZN34_INTERNAL_82f32b7e_4_k_cu_10e22c7e4cuda3std6ranges3__45__cpo6cbeginE,@object
	.size		_ZN34_INTERNAL_82f32b7e_4_k_cu_10e22c7e4cuda3std6ranges3__45__cpo6cbeginE,(_ZN34_INTERNAL_82f32b7e_4_k_cu_10e22c7e4cuda3std3__45__cpo6rbeginE - _ZN34_INTERNAL_82f32b7e_4_k_cu_10e22c7e4cuda3std6ranges3__45__cpo6cbeginE)
_ZN34_INTERNAL_82f32b7e_4_k_cu_10e22c7e4cuda3std6ranges3__45__cpo6cbeginE:
	.zero		1
	.type		_ZN34_INTERNAL_82f32b7e_4_k_cu_10e22c7e4cuda3std3__45__cpo6rbeginE,@object
	.size		_ZN34_INTERNAL_82f32b7e_4_k_cu_10e22c7e4cuda3std3__45__cpo6rbeginE,(_ZN34_INTERNAL_82f32b7e_4_k_cu_10e22c7e4cuda3std6ranges3__45__cpo4nextE - _ZN34_INTERNAL_82f32b7e_4_k_cu_10e22c7e4cuda3std3__45__cpo6rbeginE)
_ZN34_INTERNAL_82f32b7e_4_k_cu_10e22c7e4cuda3std3__45__cpo6rbeginE:
	.zero		1
	.type		_ZN34_INTERNAL_82f32b7e_4_k_cu_10e22c7e4cuda3std6ranges3__45__cpo4nextE,@object
	.size		_ZN34_INTERNAL_82f32b7e_4_k_cu_10e22c7e4cuda3std6ranges3__45__cpo4nextE,(_ZN34_INTERNAL_82f32b7e_4_k_cu_10e22c7e4cuda3std6ranges3__45__cpo4swapE - _ZN34_INTERNAL_82f32b7e_4_k_cu_10e22c7e4cuda3std6ranges3__45__cpo4nextE)
_ZN34_INTERNAL_82f32b7e_4_k_cu_10e22c7e4cuda3std6ranges3__45__cpo4nextE:
	.zero		1
	.type		_ZN34_INTERNAL_82f32b7e_4_k_cu_10e22c7e4cuda3std6ranges3__45__cpo4swapE,@object
	.size		_ZN34_INTERNAL_82f32b7e_4_k_cu_10e22c7e4cuda3std6ranges3__45__cpo4swapE,(_ZN34_INTERNAL_82f32b7e_4_k_cu_10e22c7e4cuda3std3__420unreachable_sentinelE - _ZN34_INTERNAL_82f32b7e_4_k_cu_10e22c7e4cuda3std6ranges3__45__cpo4swapE)
_ZN34_INTERNAL_82f32b7e_4_k_cu_10e22c7e4cuda3std6ranges3__45__cpo4swapE:
	.zero		1
	.type		_ZN34_INTERNAL_82f32b7e_4_k_cu_10e22c7e4cuda3std3__420unreachable_sentinelE,@object
	.size		_ZN34_INTERNAL_82f32b7e_4_k_cu_10e22c7e4cuda3std3__420unreachable_sentinelE,(_ZN34_INTERNAL_82f32b7e_4_k_cu_10e22c7e6thrust24THRUST_300001_SM_1000_NS6system6detail10sequential3seqE - _ZN34_INTERNAL_82f32b7e_4_k_cu_10e22c7e4cuda3std3__420unreachable_sentinelE)
_ZN34_INTERNAL_82f32b7e_4_k_cu_10e22c7e4cuda3std3__420unreachable_sentinelE:
	.zero		1
	.type		_ZN34_INTERNAL_82f32b7e_4_k_cu_10e22c7e6thrust24THRUST_300001_SM_1000_NS6system6detail10sequential3seqE,@object
	.size		_ZN34_INTERNAL_82f32b7e_4_k_cu_10e22c7e6thrust24THRUST_300001_SM_1000_NS6system6detail10sequential3seqE,(_ZN34_INTERNAL_82f32b7e_4_k_cu_10e22c7e4cuda3std3__45__cpo4cendE - _ZN34_INTERNAL_82f32b7e_4_k_cu_10e22c7e6thrust24THRUST_300001_SM_1000_NS6system6detail10sequential3seqE)
_ZN34_INTERNAL_82f32b7e_4_k_cu_10e22c7e6thrust24THRUST_300001_SM_1000_NS6system6detail10sequential3seqE:
	.zero		1
	.type		_ZN34_INTERNAL_82f32b7e_4_k_cu_10e22c7e4cuda3std3__45__cpo4cendE,@object
	.size		_ZN34_INTERNAL_82f32b7e_4_k_cu_10e22c7e4cuda3std3__45__cpo4cendE,(_ZN34_INTERNAL_82f32b7e_4_k_cu_10e22c7e4cuda3std6ranges3__45__cpo9iter_swapE - _ZN34_INTERNAL_82f32b7e_4_k_cu_10e22c7e4cuda3std3__45__cpo4cendE)
_ZN34_INTERNAL_82f32b7e_4_k_cu_10e22c7e4cuda3std3__45__cpo4cendE:
	.zero		1
	.type		_ZN34_INTERNAL_82f32b7e_4_k_cu_10e22c7e4cuda3std6ranges3__45__cpo9iter_swapE,@object
	.size		_ZN34_INTERNAL_82f32b7e_4_k_cu_10e22c7e4cuda3std6ranges3__45__cpo9iter_swapE,(_ZN34_INTERNAL_82f32b7e_4_k_cu_10e22c7e4cuda3std3__45__cpo5crendE - _ZN34_INTERNAL_82f32b7e_4_k_cu_10e22c7e4cuda3std6ranges3__45__cpo9iter_swapE)
_ZN34_INTERNAL_82f32b7e_4_k_cu_10e22c7e4cuda3std6ranges3__45__cpo9iter_swapE:
	.zero		1
	.type		_ZN34_INTERNAL_82f32b7e_4_k_cu_10e22c7e4cuda3std3__45__cpo5crendE,@object
	.size		_ZN34_INTERNAL_82f32b7e_4_k_cu_10e22c7e4cuda3std3__45__cpo5crendE,(_ZN34_INTERNAL_82f32b7e_4_k_cu_10e22c7e4cuda3std6ranges3__45__cpo5cdataE - _ZN34_INTERNAL_82f32b7e_4_k_cu_10e22c7e4cuda3std3__45__cpo5crendE)
_ZN34_INTERNAL_82f32b7e_4_k_cu_10e22c7e4cuda3std3__45__cpo5crendE:
	.zero		1
	.type		_ZN34_INTERNAL_82f32b7e_4_k_cu_10e22c7e4cuda3std6ranges3__45__cpo5cdataE,@object
	.size		_ZN34_INTERNAL_82f32b7e_4_k_cu_10e22c7e4cuda3std6ranges3__45__cpo5cdataE,(_ZN34_INTERNAL_82f32b7e_4_k_cu_10e22c7e4cuda3std6ranges3__45__cpo3endE - _ZN34_INTERNAL_82f32b7e_4_k_cu_10e22c7e4cuda3std6ranges3__45__cpo5cdataE)
_ZN34_INTERNAL_82f32b7e_4_k_cu_10e22c7e4cuda3std6ranges3__45__cpo5cdataE:
	.zero		1
	.type		_ZN34_INTERNAL_82f32b7e_4_k_cu_10e22c7e4cuda3std6ranges3__45__cpo3endE,@object
	.size		_ZN34_INTERNAL_82f32b7e_4_k_cu_10e22c7e4cuda3std6ranges3__45__cpo3endE,(_ZN34_INTERNAL_82f32b7e_4_k_cu_10e22c7e4cuda3std3__419piecewise_constructE - _ZN34_INTERNAL_82f32b7e_4_k_cu_10e22c7e4cuda3std6ranges3__45__cpo3endE)
_ZN34_INTERNAL_82f32b7e_4_k_cu_10e22c7e4cuda3std6ranges3__45__cpo3endE:
	.zero		1
	.type		_ZN34_INTERNAL_82f32b7e_4_k_cu_10e22c7e4cuda3std3__419piecewise_constructE,@object
	.size		_ZN34_INTERNAL_82f32b7e_4_k_cu_10e22c7e4cuda3std3__419piecewise_constructE,(_ZN34_INTERNAL_82f32b7e_4_k_cu_10e22c7e4cuda3std6ranges3__45__cpo5ssizeE - _ZN34_INTERNAL_82f32b7e_4_k_cu_10e22c7e4cuda3std3__419piecewise_constructE)
_ZN34_INTERNAL_82f32b7e_4_k_cu_10e22c7e4cuda3std3__419piecewise_constructE:
	.zero		1
	.type		_ZN34_INTERNAL_82f32b7e_4_k_cu_10e22c7e4cuda3std6ranges3__45__cpo5ssizeE,@object
	.size		_ZN34_INTERNAL_82f32b7e_4_k_cu_10e22c7e4cuda3std6ranges3__45__cpo5ssizeE,(_ZN34_INTERNAL_82f32b7e_4_k_cu_10e22c7e4cuda3std3__45__cpo3endE - _ZN34_INTERNAL_82f32b7e_4_k_cu_10e22c7e4cuda3std6ranges3__45__cpo5ssizeE)
_ZN34_INTERNAL_82f32b7e_4_k_cu_10e22c7e4cuda3std6ranges3__45__cpo5ssizeE:
	.zero		1
	.type		_ZN34_INTERNAL_82f32b7e_4_k_cu_10e22c7e4cuda3std3__45__cpo3endE,@object
	.size		_ZN34_INTERNAL_82f32b7e_4_k_cu_10e22c7e4cuda3std3__45__cpo3endE,(_ZN34_INTERNAL_82f32b7e_4_k_cu_10e22c7e4cuda3std6ranges3__45__cpo4cendE - _ZN34_INTERNAL_82f32b7e_4_k_cu_10e22c7e4cuda3std3__45__cpo3endE)
_ZN34_INTERNAL_82f32b7e_4_k_cu_10e22c7e4cuda3std3__45__cpo3endE:
	.zero		1
	.type		_ZN34_INTERNAL_82f32b7e_4_k_cu_10e22c7e4cuda3std6ranges3__45__cpo4cendE,@object
	.size		_ZN34_INTERNAL_82f32b7e_4_k_cu_10e22c7e4cuda3std6ranges3__45__cpo4cendE,(_ZN34_INTERNAL_82f32b7e_4_k_cu_10e22c7e4cuda3std3__45__cpo4rendE - _ZN34_INTERNAL_82f32b7e_4_k_cu_10e22c7e4cuda3std6ranges3__45__cpo4cendE)
_ZN34_INTERNAL_82f32b7e_4_k_cu_10e22c7e4cuda3std6ranges3__45__cpo4cendE:
	.zero		1
	.type		_ZN34_INTERNAL_82f32b7e_4_k_cu_10e22c7e4cuda3std3__45__cpo4rendE,@object
	.size		_ZN34_INTERNAL_82f32b7e_4_k_cu_10e22c7e4cuda3std3__45__cpo4rendE,(_ZN34_INTERNAL_82f32b7e_4_k_cu_10e22c7e4cuda3std6ranges3__45__cpo4prevE - _ZN34_INTERNAL_82f32b7e_4_k_cu_10e22c7e4cuda3std3__45__cpo4rendE)
_ZN34_INTERNAL_82f32b7e_4_k_cu_10e22c7e4cuda3std3__45__cpo4rendE:
	.zero		1
	.type		_ZN34_INTERNAL_82f32b7e_4_k_cu_10e22c7e4cuda3std6ranges3__45__cpo4prevE,@object
	.size		_ZN34_INTERNAL_82f32b7e_4_k_cu_10e22c7e4cuda3std6ranges3__45__cpo4prevE,(_ZN34_INTERNAL_82f32b7e_4_k_cu_10e22c7e4cuda3std6ranges3__45__cpo9iter_moveE - _ZN34_INTERNAL_82f32b7e_4_k_cu_10e22c7e4cuda3std6ranges3__45__cpo4prevE)
_ZN34_INTERNAL_82f32b7e_4_k_cu_10e22c7e4cuda3std6ranges3__45__cpo4prevE:
	.zero		1
	.type		_ZN34_INTERNAL_82f32b7e_4_k_cu_10e22c7e4cuda3std6ranges3__45__cpo9iter_moveE,@object
	.size		_ZN34_INTERNAL_82f32b7e_4_k_cu_10e22c7e4cuda3std6ranges3__45__cpo9iter_moveE,(.L_13 - _ZN34_INTERNAL_82f32b7e_4_k_cu_10e22c7e4cuda3std6ranges3__45__cpo9iter_moveE)
_ZN34_INTERNAL_82f32b7e_4_k_cu_10e22c7e4cuda3std6ranges3__45__cpo9iter_moveE:
	.zero		1
.L_13:


//--------------------- .nv.constant0._Z17domain_color_cudaiPh --------------------------
	.section	.nv.constant0._Z17domain_color_cudaiPh,"a",@progbits
	.sectionflags	@""
	.align	4
.nv.constant0._Z17domain_color_cudaiPh:
	.zero		912


//--------------------- SYMBOLS --------------------------

	.type		.nv.reservedSmem.offset0,@object
	.size		.nv.reservedSmem.offset0,0x4
